//
// Generated by NVIDIA NVVM Compiler
//
// Compiler Build ID: CL-36424714
// Cuda compilation tools, release 13.0, V13.0.88
// Based on NVVM 20.0.0
//

.version 9.0
.target sm_100
.address_size 64

	// .globl	_Z15mha_backward_mpPK6__halfS1_S1_PKfS1_PfS4_S4_fiiii
// _ZZ15mha_backward_mpPK6__halfS1_S1_PKfS1_PfS4_S4_fiiiiE6s_attn has been demoted
// _ZZ15mha_backward_mpPK6__halfS1_S1_PKfS1_PfS4_S4_fiiiiE7s_dL_dV has been demoted
.global .align 4 .b8 __cudart_i2opi_f[24] = {65, 144, 67, 60, 153, 149, 98, 219, 192, 221, 52, 245, 209, 87, 39, 252, 41, 21, 68, 78, 110, 131, 249, 162};

.visible .entry _Z15mha_backward_mpPK6__halfS1_S1_PKfS1_PfS4_S4_fiiii(
	.param .u64 .ptr .align 1 _Z15mha_backward_mpPK6__halfS1_S1_PKfS1_PfS4_S4_fiiii_param_0,
	.param .u64 .ptr .align 1 _Z15mha_backward_mpPK6__halfS1_S1_PKfS1_PfS4_S4_fiiii_param_1,
	.param .u64 .ptr .align 1 _Z15mha_backward_mpPK6__halfS1_S1_PKfS1_PfS4_S4_fiiii_param_2,
	.param .u64 .ptr .align 1 _Z15mha_backward_mpPK6__halfS1_S1_PKfS1_PfS4_S4_fiiii_param_3,
	.param .u64 .ptr .align 1 _Z15mha_backward_mpPK6__halfS1_S1_PKfS1_PfS4_S4_fiiii_param_4,
	.param .u64 .ptr .align 1 _Z15mha_backward_mpPK6__halfS1_S1_PKfS1_PfS4_S4_fiiii_param_5,
	.param .u64 .ptr .align 1 _Z15mha_backward_mpPK6__halfS1_S1_PKfS1_PfS4_S4_fiiii_param_6,
	.param .u64 .ptr .align 1 _Z15mha_backward_mpPK6__halfS1_S1_PKfS1_PfS4_S4_fiiii_param_7,
	.param .f32 _Z15mha_backward_mpPK6__halfS1_S1_PKfS1_PfS4_S4_fiiii_param_8,
	.param .u32 _Z15mha_backward_mpPK6__halfS1_S1_PKfS1_PfS4_S4_fiiii_param_9,
	.param .u32 _Z15mha_backward_mpPK6__halfS1_S1_PKfS1_PfS4_S4_fiiii_param_10,
	.param .u32 _Z15mha_backward_mpPK6__halfS1_S1_PKfS1_PfS4_S4_fiiii_param_11,
	.param .u32 _Z15mha_backward_mpPK6__halfS1_S1_PKfS1_PfS4_S4_fiiii_param_12
)
{
	.local .align 4 .b8 	__local_depot0[28];
	.reg .b64 	%SP;
	.reg .b64 	%SPL;
	.reg .pred 	%p<130>;
	.reg .b16 	%rs<39>;
	.reg .b32 	%r<640>;
	.reg .b32 	%f<586>;
	.reg .b64 	%rd<234>;
	.reg .b64 	%fd<5>;
	// demoted variable
	.shared .align 4 .b8 _ZZ15mha_backward_mpPK6__halfS1_S1_PKfS1_PfS4_S4_fiiiiE6s_attn[512];
	// demoted variable
	.shared .align 4 .b8 _ZZ15mha_backward_mpPK6__halfS1_S1_PKfS1_PfS4_S4_fiiiiE7s_dL_dV[512];
	mov.u64 	%SPL, __local_depot0;
	ld.param.u64 	%rd31, [_Z15mha_backward_mpPK6__halfS1_S1_PKfS1_PfS4_S4_fiiii_param_0];
	ld.param.u64 	%rd32, [_Z15mha_backward_mpPK6__halfS1_S1_PKfS1_PfS4_S4_fiiii_param_1];
	ld.param.u64 	%rd36, [_Z15mha_backward_mpPK6__halfS1_S1_PKfS1_PfS4_S4_fiiii_param_3];
	ld.param.u64 	%rd34, [_Z15mha_backward_mpPK6__halfS1_S1_PKfS1_PfS4_S4_fiiii_param_4];
	ld.param.u64 	%rd37, [_Z15mha_backward_mpPK6__halfS1_S1_PKfS1_PfS4_S4_fiiii_param_5];
	ld.param.u64 	%rd38, [_Z15mha_backward_mpPK6__halfS1_S1_PKfS1_PfS4_S4_fiiii_param_7];
	ld.param.f32 	%f56, [_Z15mha_backward_mpPK6__halfS1_S1_PKfS1_PfS4_S4_fiiii_param_8];
	ld.param.u32 	%r282, [_Z15mha_backward_mpPK6__halfS1_S1_PKfS1_PfS4_S4_fiiii_param_9];
	ld.param.u32 	%r279, [_Z15mha_backward_mpPK6__halfS1_S1_PKfS1_PfS4_S4_fiiii_param_10];
	ld.param.u32 	%r280, [_Z15mha_backward_mpPK6__halfS1_S1_PKfS1_PfS4_S4_fiiii_param_11];
	ld.param.u32 	%r281, [_Z15mha_backward_mpPK6__halfS1_S1_PKfS1_PfS4_S4_fiiii_param_12];
	cvta.to.global.u64 	%rd1, %rd37;
	cvta.to.global.u64 	%rd2, %rd38;
	cvta.to.global.u64 	%rd3, %rd36;
	add.u64 	%rd4, %SPL, 0;
	mov.u32 	%r1, %ctaid.x;
	mov.u32 	%r2, %ctaid.y;
	mov.u32 	%r3, %ctaid.z;
	mov.u32 	%r4, %tid.x;
	setp.ge.s32 	%p1, %r1, %r282;
	setp.ge.s32 	%p2, %r2, %r280;
	or.pred  	%p3, %p1, %p2;
	setp.ge.s32 	%p4, %r3, %r279;
	or.pred  	%p5, %p4, %p3;
	setp.ge.s32 	%p6, %r4, %r281;
	or.pred  	%p7, %p6, %p5;
	mov.f32 	%f565, 0f3F800000;
	@%p7 bra 	$L__BB0_159;
	cvta.to.global.u64 	%rd40, %rd34;
	mul.lo.s32 	%r5, %r279, %r1;
	mul.lo.s32 	%r6, %r5, %r280;
	mul.lo.s32 	%r7, %r6, %r281;
	mul.lo.s32 	%r8, %r280, %r3;
	mad.lo.s32 	%r283, %r8, %r281, %r7;
	mul.lo.s32 	%r9, %r281, %r2;
	add.s32 	%r10, %r283, %r9;
	add.s32 	%r11, %r10, %r4;
	mul.wide.u32 	%rd41, %r11, 2;
	add.s64 	%rd42, %rd40, %rd41;
	ld.global.u16 	%rs1, [%rd42];
	// begin inline asm
	{  cvt.f32.f16 %f57, %rs1;}

	// end inline asm
	cvt.rn.f32.u32 	%f59, %r4;
	neg.f32 	%f60, %f59;
	cvt.rn.f32.u32 	%f2, %r281;
	div.rn.f32 	%f61, %f60, %f2;
	mul.f32 	%f62, %f61, 0f3F000000;
	cvt.rzi.f32.f32 	%f63, %f62;
	add.f32 	%f64, %f63, %f63;
	sub.f32 	%f65, %f61, %f64;
	abs.f32 	%f4, %f65;
	abs.f32 	%f5, %f56;
	setp.lt.f32 	%p8, %f5, 0f00800000;
	mul.f32 	%f66, %f5, 0f4B800000;
	selp.f32 	%f67, %f66, %f5, %p8;
	selp.f32 	%f68, 0fC1C00000, 0f00000000, %p8;
	mov.b32 	%r284, %f67;
	add.s32 	%r285, %r284, -1060439283;
	and.b32  	%r286, %r285, -8388608;
	sub.s32 	%r287, %r284, %r286;
	mov.b32 	%f69, %r287;
	cvt.rn.f32.s32 	%f70, %r286;
	fma.rn.f32 	%f71, %f70, 0f34000000, %f68;
	add.f32 	%f72, %f69, 0fBF800000;
	add.f32 	%f73, %f69, 0f3F800000;
	rcp.approx.ftz.f32 	%f74, %f73;
	add.f32 	%f75, %f72, %f72;
	mul.f32 	%f76, %f75, %f74;
	mul.f32 	%f77, %f76, %f76;
	sub.f32 	%f78, %f72, %f76;
	add.f32 	%f79, %f78, %f78;
	neg.f32 	%f80, %f76;
	fma.rn.f32 	%f81, %f80, %f72, %f79;
	mul.rn.f32 	%f82, %f74, %f81;
	fma.rn.f32 	%f83, %f77, 0f3A2C32E4, 0f3B52E7DB;
	fma.rn.f32 	%f84, %f83, %f77, 0f3C93BB73;
	fma.rn.f32 	%f85, %f84, %f77, 0f3DF6384F;
	mul.rn.f32 	%f86, %f85, %f77;
	fma.rn.f32 	%f87, %f76, 0f3FB8AA3B, %f71;
	sub.f32 	%f88, %f71, %f87;
	fma.rn.f32 	%f89, %f76, 0f3FB8AA3B, %f88;
	fma.rn.f32 	%f90, %f82, 0f3FB8AA3B, %f89;
	fma.rn.f32 	%f91, %f76, 0f32A55E34, %f90;
	mul.f32 	%f92, %f86, 0f40400000;
	fma.rn.f32 	%f93, %f92, %f82, %f91;
	fma.rn.f32 	%f94, %f86, %f76, %f93;
	add.rn.f32 	%f95, %f87, %f94;
	neg.f32 	%f96, %f87;
	add.rn.f32 	%f97, %f95, %f96;
	neg.f32 	%f98, %f97;
	add.rn.f32 	%f99, %f94, %f98;
	mul.rn.f32 	%f100, %f95, %f61;
	neg.f32 	%f101, %f100;
	fma.rn.f32 	%f102, %f95, %f61, %f101;
	fma.rn.f32 	%f103, %f99, %f61, %f102;
	cvt.rni.f32.f32 	%f104, %f100;
	sub.f32 	%f105, %f100, %f104;
	add.f32 	%f106, %f105, %f103;
	fma.rn.f32 	%f107, %f106, 0f391FCB8E, 0f3AAF85ED;
	fma.rn.f32 	%f108, %f107, %f106, 0f3C1D9856;
	fma.rn.f32 	%f109, %f108, %f106, 0f3D6357BB;
	fma.rn.f32 	%f110, %f109, %f106, 0f3E75FDEC;
	fma.rn.f32 	%f111, %f110, %f106, 0f3F317218;
	fma.rn.f32 	%f112, %f111, %f106, 0f3F800000;
	cvt.rzi.s32.f32 	%r288, %f104;
	setp.gt.f32 	%p9, %f104, 0f00000000;
	selp.b32 	%r289, 0, -2097152000, %p9;
	add.s32 	%r290, %r289, 2130706432;
	mov.b32 	%f113, %r290;
	mul.f32 	%f114, %f112, %f113;
	shl.b32 	%r291, %r288, 23;
	sub.s32 	%r292, %r291, %r289;
	mov.b32 	%f115, %r292;
	mul.f32 	%f116, %f114, %f115;
	abs.f32 	%f117, %f100;
	setp.gt.f32 	%p10, %f117, 0f43180000;
	setp.lt.f32 	%p11, %f100, 0f00000000;
	selp.f32 	%f118, 0f00000000, 0f7F800000, %p11;
	selp.f32 	%f6, %f118, %f116, %p10;
	setp.eq.f32 	%p12, %f56, 0f3F800000;
	setp.eq.f32 	%p13, %f61, 0f00000000;
	or.pred  	%p14, %p12, %p13;
	@%p14 bra 	$L__BB0_9;
	setp.num.f32 	%p15, %f5, %f5;
	abs.f32 	%f119, %f61;
	setp.num.f32 	%p16, %f119, %f119;
	and.pred  	%p17, %p15, %p16;
	@%p17 bra 	$L__BB0_4;
	add.rn.f32 	%f565, %f56, %f61;
	bra.uni 	$L__BB0_9;
$L__BB0_4:
	setp.neu.f32 	%p18, %f56, 0f00000000;
	setp.neu.f32 	%p19, %f5, 0f7F800000;
	and.pred  	%p20, %p18, %p19;
	@%p20 bra 	$L__BB0_6;
	setp.neu.f32 	%p27, %f4, 0f3F800000;
	add.f32 	%f124, %f56, %f56;
	mov.b32 	%r293, %f124;
	setp.lt.f32 	%p28, %f61, 0f00000000;
	xor.b32  	%r294, %r293, 2139095040;
	selp.b32 	%r295, %r294, %r293, %p28;
	and.b32  	%r296, %r295, 2147483647;
	selp.b32 	%r297, %r296, %r295, %p27;
	mov.b32 	%f565, %r297;
	bra.uni 	$L__BB0_9;
$L__BB0_6:
	setp.eq.f32 	%p21, %f56, 0fBF800000;
	setp.eq.f32 	%p22, %f119, 0f7F800000;
	and.pred  	%p23, %p21, %p22;
	@%p23 bra 	$L__BB0_9;
	setp.geu.f32 	%p24, %f56, 0f00000000;
	mov.f32 	%f565, %f6;
	@%p24 bra 	$L__BB0_9;
	setp.neu.f32 	%p25, %f4, 0f3F800000;
	neg.f32 	%f121, %f6;
	selp.f32 	%f122, %f6, %f121, %p25;
	cvt.rmi.f32.f32 	%f123, %f61;
	setp.neu.f32 	%p26, %f61, %f123;
	selp.f32 	%f565, 0f7FFFFFFF, %f122, %p26;
$L__BB0_9:
	// begin inline asm
	{  cvt.rn.f16.f32 %rs2, %f565;}

	// end inline asm
	// begin inline asm
	{  cvt.f32.f16 %f126, %rs2;}

	// end inline asm
	cvt.rn.f32.u32 	%f127, %r3;
	mul.f32 	%f12, %f126, %f127;
	mul.f32 	%f128, %f12, 0f3F22F983;
	cvt.rni.s32.f32 	%r560, %f128;
	cvt.rn.f32.s32 	%f129, %r560;
	fma.rn.f32 	%f130, %f129, 0fBFC90FDA, %f12;
	fma.rn.f32 	%f131, %f129, 0fB3A22168, %f130;
	fma.rn.f32 	%f567, %f129, 0fA7C234C5, %f131;
	abs.f32 	%f14, %f12;
	setp.ltu.f32 	%p29, %f14, 0f47CE4780;
	mov.u32 	%r556, %r560;
	mov.f32 	%f566, %f567;
	@%p29 bra 	$L__BB0_17;
	setp.neu.f32 	%p30, %f14, 0f7F800000;
	@%p30 bra 	$L__BB0_12;
	mov.f32 	%f134, 0f00000000;
	mul.rn.f32 	%f566, %f12, %f134;
	mov.b32 	%r556, 0;
	bra.uni 	$L__BB0_17;
$L__BB0_12:
	mov.b32 	%r13, %f12;
	shl.b32 	%r299, %r13, 8;
	or.b32  	%r14, %r299, -2147483648;
	mov.b64 	%rd228, 0;
	mov.b32 	%r553, 0;
	mov.u64 	%rd226, __cudart_i2opi_f;
	mov.u64 	%rd227, %rd4;
$L__BB0_13:
	.pragma "nounroll";
	ld.global.nc.u32 	%r300, [%rd226];
	mad.wide.u32 	%rd45, %r300, %r14, %rd228;
	shr.u64 	%rd228, %rd45, 32;
	st.local.u32 	[%rd227], %rd45;
	add.s32 	%r553, %r553, 1;
	add.s64 	%rd227, %rd227, 4;
	add.s64 	%rd226, %rd226, 4;
	setp.ne.s32 	%p31, %r553, 6;
	@%p31 bra 	$L__BB0_13;
	shr.u32 	%r301, %r13, 23;
	st.local.u32 	[%rd4+24], %rd228;
	and.b32  	%r17, %r301, 31;
	and.b32  	%r302, %r301, 224;
	add.s32 	%r303, %r302, -128;
	shr.u32 	%r304, %r303, 5;
	mul.wide.u32 	%rd46, %r304, 4;
	sub.s64 	%rd11, %rd4, %rd46;
	ld.local.u32 	%r554, [%rd11+24];
	ld.local.u32 	%r555, [%rd11+20];
	setp.eq.s32 	%p32, %r17, 0;
	@%p32 bra 	$L__BB0_16;
	shf.l.wrap.b32 	%r554, %r555, %r554, %r17;
	ld.local.u32 	%r305, [%rd11+16];
	shf.l.wrap.b32 	%r555, %r305, %r555, %r17;
$L__BB0_16:
	shr.u32 	%r306, %r554, 30;
	shf.l.wrap.b32 	%r307, %r555, %r554, 2;
	shl.b32 	%r308, %r555, 2;
	shr.u32 	%r309, %r307, 31;
	add.s32 	%r310, %r309, %r306;
	neg.s32 	%r311, %r310;
	setp.lt.s32 	%p33, %r13, 0;
	selp.b32 	%r556, %r311, %r310, %p33;
	xor.b32  	%r312, %r307, %r13;
	shr.s32 	%r313, %r307, 31;
	xor.b32  	%r314, %r313, %r307;
	xor.b32  	%r315, %r313, %r308;
	cvt.u64.u32 	%rd47, %r314;
	shl.b64 	%rd48, %rd47, 32;
	cvt.u64.u32 	%rd49, %r315;
	or.b64  	%rd50, %rd48, %rd49;
	cvt.rn.f64.s64 	%fd1, %rd50;
	mul.f64 	%fd2, %fd1, 0d3BF921FB54442D19;
	cvt.rn.f32.f64 	%f132, %fd2;
	neg.f32 	%f133, %f132;
	setp.lt.s32 	%p34, %r312, 0;
	selp.f32 	%f566, %f133, %f132, %p34;
$L__BB0_17:
	setp.ltu.f32 	%p35, %f14, 0f47CE4780;
	add.s32 	%r317, %r556, 1;
	mul.rn.f32 	%f135, %f566, %f566;
	and.b32  	%r318, %r556, 1;
	setp.eq.b32 	%p36, %r318, 1;
	selp.f32 	%f136, %f566, 0f3F800000, %p36;
	fma.rn.f32 	%f137, %f135, %f136, 0f00000000;
	fma.rn.f32 	%f138, %f135, 0f37CBAC00, 0fBAB607ED;
	selp.f32 	%f139, 0fB94D4153, %f138, %p36;
	selp.f32 	%f140, 0f3C0885E4, 0f3D2AAABB, %p36;
	fma.rn.f32 	%f141, %f139, %f135, %f140;
	selp.f32 	%f142, 0fBE2AAAA8, 0fBEFFFFFF, %p36;
	fma.rn.f32 	%f143, %f141, %f135, %f142;
	fma.rn.f32 	%f144, %f143, %f137, %f136;
	and.b32  	%r319, %r317, 2;
	setp.eq.s32 	%p37, %r319, 0;
	mov.f32 	%f145, 0f00000000;
	sub.f32 	%f146, %f145, %f144;
	selp.f32 	%f18, %f144, %f146, %p37;
	@%p35 bra 	$L__BB0_25;
	setp.neu.f32 	%p38, %f14, 0f7F800000;
	@%p38 bra 	$L__BB0_20;
	mov.f32 	%f149, 0f00000000;
	mul.rn.f32 	%f567, %f12, %f149;
	mov.b32 	%r560, 0;
	bra.uni 	$L__BB0_25;
$L__BB0_20:
	mov.b32 	%r26, %f12;
	shl.b32 	%r321, %r26, 8;
	or.b32  	%r27, %r321, -2147483648;
	mov.b64 	%rd231, 0;
	mov.b32 	%r557, 0;
	mov.u64 	%rd229, __cudart_i2opi_f;
	mov.u64 	%rd230, %rd4;
$L__BB0_21:
	.pragma "nounroll";
	ld.global.nc.u32 	%r322, [%rd229];
	mad.wide.u32 	%rd53, %r322, %r27, %rd231;
	shr.u64 	%rd231, %rd53, 32;
	st.local.u32 	[%rd230], %rd53;
	add.s32 	%r557, %r557, 1;
	add.s64 	%rd230, %rd230, 4;
	add.s64 	%rd229, %rd229, 4;
	setp.ne.s32 	%p39, %r557, 6;
	@%p39 bra 	$L__BB0_21;
	shr.u32 	%r323, %r26, 23;
	st.local.u32 	[%rd4+24], %rd231;
	and.b32  	%r30, %r323, 31;
	and.b32  	%r324, %r323, 224;
	add.s32 	%r325, %r324, -128;
	shr.u32 	%r326, %r325, 5;
	mul.wide.u32 	%rd54, %r326, 4;
	sub.s64 	%rd18, %rd4, %rd54;
	ld.local.u32 	%r558, [%rd18+24];
	ld.local.u32 	%r559, [%rd18+20];
	setp.eq.s32 	%p40, %r30, 0;
	@%p40 bra 	$L__BB0_24;
	shf.l.wrap.b32 	%r558, %r559, %r558, %r30;
	ld.local.u32 	%r327, [%rd18+16];
	shf.l.wrap.b32 	%r559, %r327, %r559, %r30;
$L__BB0_24:
	shr.u32 	%r328, %r558, 30;
	shf.l.wrap.b32 	%r329, %r559, %r558, 2;
	shl.b32 	%r330, %r559, 2;
	shr.u32 	%r331, %r329, 31;
	add.s32 	%r332, %r331, %r328;
	neg.s32 	%r333, %r332;
	setp.lt.s32 	%p41, %r26, 0;
	selp.b32 	%r560, %r333, %r332, %p41;
	xor.b32  	%r334, %r329, %r26;
	shr.s32 	%r335, %r329, 31;
	xor.b32  	%r336, %r335, %r329;
	xor.b32  	%r337, %r335, %r330;
	cvt.u64.u32 	%rd55, %r336;
	shl.b64 	%rd56, %rd55, 32;
	cvt.u64.u32 	%rd57, %r337;
	or.b64  	%rd58, %rd56, %rd57;
	cvt.rn.f64.s64 	%fd3, %rd58;
	mul.f64 	%fd4, %fd3, 0d3BF921FB54442D19;
	cvt.rn.f32.f64 	%f147, %fd4;
	neg.f32 	%f148, %f147;
	setp.lt.s32 	%p42, %r334, 0;
	selp.f32 	%f567, %f148, %f147, %p42;
$L__BB0_25:
	cvta.to.global.u64 	%rd59, %rd32;
	cvta.to.global.u64 	%rd60, %rd31;
	mul.rn.f32 	%f154, %f567, %f567;
	and.b32  	%r339, %r560, 1;
	setp.eq.b32 	%p43, %r339, 1;
	selp.f32 	%f155, 0f3F800000, %f567, %p43;
	fma.rn.f32 	%f156, %f154, %f155, 0f00000000;
	fma.rn.f32 	%f157, %f154, 0f37CBAC00, 0fBAB607ED;
	selp.f32 	%f158, %f157, 0fB94D4153, %p43;
	selp.f32 	%f159, 0f3D2AAABB, 0f3C0885E4, %p43;
	fma.rn.f32 	%f160, %f158, %f154, %f159;
	selp.f32 	%f161, 0fBEFFFFFF, 0fBE2AAAA8, %p43;
	fma.rn.f32 	%f162, %f160, %f154, %f161;
	fma.rn.f32 	%f163, %f162, %f156, %f155;
	and.b32  	%r340, %r560, 2;
	setp.eq.s32 	%p44, %r340, 0;
	mov.f32 	%f164, 0f00000000;
	sub.f32 	%f165, %f164, %f163;
	selp.f32 	%f22, %f163, %f165, %p44;
	add.s64 	%rd62, %rd60, %rd41;
	ld.global.u16 	%rs4, [%rd62];
	// begin inline asm
	{  cvt.f32.f16 %f150, %rs4;}

	// end inline asm
	shr.u32 	%r341, %r281, 1;
	add.s32 	%r342, %r341, %r4;
	rem.u32 	%r39, %r342, %r281;
	add.s32 	%r343, %r39, %r11;
	mul.wide.u32 	%rd63, %r343, 2;
	add.s64 	%rd64, %rd60, %rd63;
	ld.global.u16 	%rs5, [%rd64];
	// begin inline asm
	{  cvt.f32.f16 %f151, %rs5;}

	// end inline asm
	mul.f32 	%f166, %f151, %f22;
	fma.rn.f32 	%f23, %f18, %f150, %f166;
	add.s64 	%rd65, %rd59, %rd41;
	ld.global.u16 	%rs6, [%rd65];
	// begin inline asm
	{  cvt.f32.f16 %f152, %rs6;}

	// end inline asm
	add.s64 	%rd66, %rd59, %rd63;
	ld.global.u16 	%rs7, [%rd66];
	// begin inline asm
	{  cvt.f32.f16 %f153, %rs7;}

	// end inline asm
	mul.f32 	%f167, %f22, %f153;
	fma.rn.f32 	%f24, %f18, %f152, %f167;
	setp.ne.s32 	%p45, %r4, 0;
	@%p45 bra 	$L__BB0_46;
	add.s32 	%r345, %r8, %r2;
	add.s32 	%r346, %r345, %r6;
	mul.lo.s32 	%r40, %r346, %r279;
	add.s32 	%r569, %r3, 1;
	and.b32  	%r42, %r569, 3;
	setp.lt.u32 	%p46, %r3, 3;
	mov.b32 	%r561, 0;
	@%p46 bra 	$L__BB0_29;
	and.b32  	%r561, %r569, 131068;
	neg.s32 	%r565, %r561;
	mul.wide.u32 	%rd67, %r40, 4;
	add.s64 	%rd68, %rd67, %rd3;
	add.s64 	%rd233, %rd68, 8;
	mov.u32 	%r348, _ZZ15mha_backward_mpPK6__halfS1_S1_PKfS1_PfS4_S4_fiiiiE6s_attn;
	add.s32 	%r564, %r348, 8;
$L__BB0_28:
	ld.global.f32 	%f168, [%rd233+-8];
	st.shared.f32 	[%r564+-8], %f168;
	ld.global.f32 	%f169, [%rd233+-4];
	st.shared.f32 	[%r564+-4], %f169;
	ld.global.f32 	%f170, [%rd233];
	st.shared.f32 	[%r564], %f170;
	ld.global.f32 	%f171, [%rd233+4];
	st.shared.f32 	[%r564+4], %f171;
	add.s32 	%r565, %r565, 4;
	add.s64 	%rd233, %rd233, 16;
	add.s32 	%r564, %r564, 16;
	setp.eq.s32 	%p47, %r565, 0;
	@%p47 bra 	$L__BB0_29;
	bra.uni 	$L__BB0_28;
$L__BB0_29:
	setp.eq.s32 	%p48, %r42, 0;
	@%p48 bra 	$L__BB0_32;
	shl.b32 	%r349, %r561, 2;
	mov.u32 	%r350, _ZZ15mha_backward_mpPK6__halfS1_S1_PKfS1_PfS4_S4_fiiiiE6s_attn;
	add.s32 	%r563, %r350, %r349;
	add.s32 	%r351, %r561, %r40;
	mul.wide.u32 	%rd69, %r351, 4;
	add.s64 	%rd232, %rd3, %rd69;
	neg.s32 	%r562, %r42;
$L__BB0_31:
	.pragma "nounroll";
	ld.global.f32 	%f172, [%rd232];
	st.shared.f32 	[%r563], %f172;
	add.s32 	%r563, %r563, 4;
	add.s64 	%rd232, %rd232, 4;
	add.s32 	%r562, %r562, 1;
	setp.ne.s32 	%p49, %r562, 0;
	@%p49 bra 	$L__BB0_31;
$L__BB0_32:
	setp.ge.u32 	%p50, %r569, %r279;
	@%p50 bra 	$L__BB0_46;
	not.b32 	%r352, %r3;
	add.s32 	%r52, %r279, %r352;
	sub.s32 	%r353, %r279, %r3;
	add.s32 	%r354, %r353, -2;
	and.b32  	%r53, %r52, 15;
	setp.lt.u32 	%p51, %r354, 15;
	@%p51 bra 	$L__BB0_37;
	and.b32  	%r355, %r52, -16;
	neg.s32 	%r567, %r355;
	shl.b32 	%r356, %r3, 2;
	mov.u32 	%r357, _ZZ15mha_backward_mpPK6__halfS1_S1_PKfS1_PfS4_S4_fiiiiE6s_attn;
	add.s32 	%r358, %r356, %r357;
	add.s32 	%r566, %r358, 32;
	mov.u32 	%r568, %r3;
$L__BB0_35:
	.pragma "nounroll";
	mov.b32 	%r359, 0;
	st.shared.u32 	[%r566+-28], %r359;
	st.shared.u32 	[%r566+-24], %r359;
	st.shared.u32 	[%r566+-20], %r359;
	st.shared.u32 	[%r566+-16], %r359;
	st.shared.u32 	[%r566+-12], %r359;
	st.shared.u32 	[%r566+-8], %r359;
	st.shared.u32 	[%r566+-4], %r359;
	st.shared.u32 	[%r566], %r359;
	st.shared.u32 	[%r566+4], %r359;
	st.shared.u32 	[%r566+8], %r359;
	st.shared.u32 	[%r566+12], %r359;
	st.shared.u32 	[%r566+16], %r359;
	st.shared.u32 	[%r566+20], %r359;
	st.shared.u32 	[%r566+24], %r359;
	st.shared.u32 	[%r566+28], %r359;
	st.shared.u32 	[%r566+32], %r359;
	add.s32 	%r568, %r568, 16;
	add.s32 	%r567, %r567, 16;
	add.s32 	%r566, %r566, 64;
	setp.ne.s32 	%p52, %r567, 0;
	@%p52 bra 	$L__BB0_35;
	add.s32 	%r569, %r568, 1;
$L__BB0_37:
	setp.eq.s32 	%p53, %r53, 0;
	@%p53 bra 	$L__BB0_46;
	and.b32  	%r68, %r52, 7;
	setp.lt.u32 	%p54, %r53, 8;
	@%p54 bra 	$L__BB0_40;
	shl.b32 	%r360, %r569, 2;
	mov.u32 	%r361, _ZZ15mha_backward_mpPK6__halfS1_S1_PKfS1_PfS4_S4_fiiiiE6s_attn;
	add.s32 	%r362, %r361, %r360;
	mov.b32 	%r363, 0;
	st.shared.u32 	[%r362], %r363;
	st.shared.u32 	[%r362+4], %r363;
	st.shared.u32 	[%r362+8], %r363;
	st.shared.u32 	[%r362+12], %r363;
	st.shared.u32 	[%r362+16], %r363;
	st.shared.u32 	[%r362+20], %r363;
	st.shared.u32 	[%r362+24], %r363;
	st.shared.u32 	[%r362+28], %r363;
	add.s32 	%r569, %r569, 8;
$L__BB0_40:
	setp.eq.s32 	%p55, %r68, 0;
	@%p55 bra 	$L__BB0_46;
	and.b32  	%r71, %r52, 3;
	setp.lt.u32 	%p56, %r68, 4;
	@%p56 bra 	$L__BB0_43;
	shl.b32 	%r364, %r569, 2;
	mov.u32 	%r365, _ZZ15mha_backward_mpPK6__halfS1_S1_PKfS1_PfS4_S4_fiiiiE6s_attn;
	add.s32 	%r366, %r365, %r364;
	mov.b32 	%r367, 0;
	st.shared.u32 	[%r366], %r367;
	st.shared.u32 	[%r366+4], %r367;
	st.shared.u32 	[%r366+8], %r367;
	st.shared.u32 	[%r366+12], %r367;
	add.s32 	%r569, %r569, 4;
$L__BB0_43:
	setp.eq.s32 	%p57, %r71, 0;
	@%p57 bra 	$L__BB0_46;
	shl.b32 	%r368, %r569, 2;
	mov.u32 	%r369, _ZZ15mha_backward_mpPK6__halfS1_S1_PKfS1_PfS4_S4_fiiiiE6s_attn;
	add.s32 	%r573, %r369, %r368;
	neg.s32 	%r572, %r71;
$L__BB0_45:
	.pragma "nounroll";
	mov.b32 	%r370, 0;
	st.shared.u32 	[%r573], %r370;
	add.s32 	%r573, %r573, 4;
	add.s32 	%r572, %r572, 1;
	setp.ne.s32 	%p58, %r572, 0;
	@%p58 bra 	$L__BB0_45;
$L__BB0_46:
	barrier.sync 	0;
	add.s32 	%r80, %r3, 1;
	and.b32  	%r81, %r80, 15;
	setp.lt.u32 	%p59, %r3, 15;
	mov.f32 	%f576, 0f00000000;
	mov.b32 	%r577, 0;
	@%p59 bra 	$L__BB0_49;
	and.b32  	%r577, %r80, 131056;
	mov.u32 	%r373, _ZZ15mha_backward_mpPK6__halfS1_S1_PKfS1_PfS4_S4_fiiiiE6s_attn;
	add.s32 	%r574, %r373, 32;
	neg.s32 	%r575, %r577;
	mov.f32 	%f576, 0f00000000;
$L__BB0_48:
	.pragma "nounroll";
	ld.shared.f32 	%f176, [%r574+-32];
	fma.rn.f32 	%f177, %f57, %f176, %f576;
	ld.shared.f32 	%f178, [%r574+-28];
	fma.rn.f32 	%f179, %f57, %f178, %f177;
	ld.shared.f32 	%f180, [%r574+-24];
	fma.rn.f32 	%f181, %f57, %f180, %f179;
	ld.shared.f32 	%f182, [%r574+-20];
	fma.rn.f32 	%f183, %f57, %f182, %f181;
	ld.shared.f32 	%f184, [%r574+-16];
	fma.rn.f32 	%f185, %f57, %f184, %f183;
	ld.shared.f32 	%f186, [%r574+-12];
	fma.rn.f32 	%f187, %f57, %f186, %f185;
	ld.shared.f32 	%f188, [%r574+-8];
	fma.rn.f32 	%f189, %f57, %f188, %f187;
	ld.shared.f32 	%f190, [%r574+-4];
	fma.rn.f32 	%f191, %f57, %f190, %f189;
	ld.shared.f32 	%f192, [%r574];
	fma.rn.f32 	%f193, %f57, %f192, %f191;
	ld.shared.f32 	%f194, [%r574+4];
	fma.rn.f32 	%f195, %f57, %f194, %f193;
	ld.shared.f32 	%f196, [%r574+8];
	fma.rn.f32 	%f197, %f57, %f196, %f195;
	ld.shared.f32 	%f198, [%r574+12];
	fma.rn.f32 	%f199, %f57, %f198, %f197;
	ld.shared.f32 	%f200, [%r574+16];
	fma.rn.f32 	%f201, %f57, %f200, %f199;
	ld.shared.f32 	%f202, [%r574+20];
	fma.rn.f32 	%f203, %f57, %f202, %f201;
	ld.shared.f32 	%f204, [%r574+24];
	fma.rn.f32 	%f205, %f57, %f204, %f203;
	ld.shared.f32 	%f206, [%r574+28];
	fma.rn.f32 	%f576, %f57, %f206, %f205;
	add.s32 	%r575, %r575, 16;
	add.s32 	%r574, %r574, 64;
	setp.ne.s32 	%p60, %r575, 0;
	@%p60 bra 	$L__BB0_48;
$L__BB0_49:
	setp.eq.s32 	%p61, %r81, 0;
	@%p61 bra 	$L__BB0_58;
	and.b32  	%r89, %r80, 7;
	setp.lt.u32 	%p62, %r81, 8;
	@%p62 bra 	$L__BB0_52;
	shl.b32 	%r374, %r577, 2;
	mov.u32 	%r375, _ZZ15mha_backward_mpPK6__halfS1_S1_PKfS1_PfS4_S4_fiiiiE6s_attn;
	add.s32 	%r376, %r375, %r374;
	ld.shared.f32 	%f208, [%r376];
	fma.rn.f32 	%f209, %f57, %f208, %f576;
	ld.shared.f32 	%f210, [%r376+4];
	fma.rn.f32 	%f211, %f57, %f210, %f209;
	ld.shared.f32 	%f212, [%r376+8];
	fma.rn.f32 	%f213, %f57, %f212, %f211;
	ld.shared.f32 	%f214, [%r376+12];
	fma.rn.f32 	%f215, %f57, %f214, %f213;
	ld.shared.f32 	%f216, [%r376+16];
	fma.rn.f32 	%f217, %f57, %f216, %f215;
	ld.shared.f32 	%f218, [%r376+20];
	fma.rn.f32 	%f219, %f57, %f218, %f217;
	ld.shared.f32 	%f220, [%r376+24];
	fma.rn.f32 	%f221, %f57, %f220, %f219;
	ld.shared.f32 	%f222, [%r376+28];
	fma.rn.f32 	%f576, %f57, %f222, %f221;
	add.s32 	%r577, %r577, 8;
$L__BB0_52:
	setp.eq.s32 	%p63, %r89, 0;
	@%p63 bra 	$L__BB0_58;
	and.b32  	%r92, %r80, 3;
	setp.lt.u32 	%p64, %r89, 4;
	@%p64 bra 	$L__BB0_55;
	shl.b32 	%r377, %r577, 2;
	mov.u32 	%r378, _ZZ15mha_backward_mpPK6__halfS1_S1_PKfS1_PfS4_S4_fiiiiE6s_attn;
	add.s32 	%r379, %r378, %r377;
	ld.shared.f32 	%f224, [%r379];
	fma.rn.f32 	%f225, %f57, %f224, %f576;
	ld.shared.f32 	%f226, [%r379+4];
	fma.rn.f32 	%f227, %f57, %f226, %f225;
	ld.shared.f32 	%f228, [%r379+8];
	fma.rn.f32 	%f229, %f57, %f228, %f227;
	ld.shared.f32 	%f230, [%r379+12];
	fma.rn.f32 	%f576, %f57, %f230, %f229;
	add.s32 	%r577, %r577, 4;
$L__BB0_55:
	setp.eq.s32 	%p65, %r92, 0;
	@%p65 bra 	$L__BB0_58;
	shl.b32 	%r380, %r577, 2;
	mov.u32 	%r381, _ZZ15mha_backward_mpPK6__halfS1_S1_PKfS1_PfS4_S4_fiiiiE6s_attn;
	add.s32 	%r580, %r381, %r380;
	neg.s32 	%r579, %r92;
$L__BB0_57:
	.pragma "nounroll";
	ld.shared.f32 	%f231, [%r580];
	fma.rn.f32 	%f576, %f57, %f231, %f576;
	add.s32 	%r580, %r580, 4;
	add.s32 	%r579, %r579, 1;
	setp.ne.s32 	%p66, %r579, 0;
	@%p66 bra 	$L__BB0_57;
$L__BB0_58:
	setp.lt.u32 	%p67, %r3, 15;
	shl.b32 	%r383, %r3, 2;
	mov.u32 	%r384, _ZZ15mha_backward_mpPK6__halfS1_S1_PKfS1_PfS4_S4_fiiiiE7s_dL_dV;
	add.s32 	%r385, %r384, %r383;
	st.shared.f32 	[%r385], %f576;
	mul.wide.u32 	%rd70, %r11, 4;
	add.s64 	%rd71, %rd2, %rd70;
	atom.global.add.f32 	%f234, [%rd71], %f576;
	mul.lo.s32 	%r101, %r281, %r280;
	add.s32 	%r386, %r7, %r4;
	add.s32 	%r102, %r386, %r9;
	mov.f32 	%f585, 0f00000000;
	mov.b32 	%r599, 0;
	@%p67 bra 	$L__BB0_61;
	and.b32  	%r387, %r80, 131056;
	neg.s32 	%r597, %r387;
	mad.lo.s32 	%r388, %r280, %r5, %r280;
	add.s32 	%r389, %r2, %r388;
	mad.lo.s32 	%r596, %r281, %r389, %r4;
	add.s32 	%r390, %r5, 2;
	mad.lo.s32 	%r391, %r280, %r390, %r2;
	mad.lo.s32 	%r595, %r281, %r391, %r4;
	add.s32 	%r392, %r5, 3;
	mad.lo.s32 	%r393, %r280, %r392, %r2;
	mad.lo.s32 	%r594, %r281, %r393, %r4;
	add.s32 	%r394, %r5, 4;
	mad.lo.s32 	%r395, %r280, %r394, %r2;
	mad.lo.s32 	%r593, %r281, %r395, %r4;
	add.s32 	%r396, %r5, 5;
	mad.lo.s32 	%r397, %r280, %r396, %r2;
	mad.lo.s32 	%r592, %r281, %r397, %r4;
	add.s32 	%r398, %r5, 6;
	mad.lo.s32 	%r399, %r280, %r398, %r2;
	mad.lo.s32 	%r591, %r281, %r399, %r4;
	add.s32 	%r400, %r5, 7;
	mad.lo.s32 	%r401, %r280, %r400, %r2;
	mad.lo.s32 	%r590, %r281, %r401, %r4;
	add.s32 	%r402, %r5, 8;
	mad.lo.s32 	%r403, %r280, %r402, %r2;
	mad.lo.s32 	%r589, %r281, %r403, %r4;
	add.s32 	%r404, %r5, 9;
	mad.lo.s32 	%r405, %r280, %r404, %r2;
	mad.lo.s32 	%r588, %r281, %r405, %r4;
	add.s32 	%r406, %r5, 10;
	mad.lo.s32 	%r407, %r280, %r406, %r2;
	mad.lo.s32 	%r587, %r281, %r407, %r4;
	add.s32 	%r408, %r5, 11;
	mad.lo.s32 	%r409, %r280, %r408, %r2;
	mad.lo.s32 	%r586, %r281, %r409, %r4;
	add.s32 	%r410, %r5, 12;
	mad.lo.s32 	%r411, %r280, %r410, %r2;
	mad.lo.s32 	%r585, %r281, %r411, %r4;
	add.s32 	%r412, %r5, 13;
	mad.lo.s32 	%r413, %r280, %r412, %r2;
	mad.lo.s32 	%r584, %r281, %r413, %r4;
	add.s32 	%r414, %r5, 14;
	mad.lo.s32 	%r415, %r280, %r414, %r2;
	mad.lo.s32 	%r583, %r281, %r415, %r4;
	add.s32 	%r416, %r5, 15;
	mad.lo.s32 	%r417, %r280, %r416, %r2;
	mad.lo.s32 	%r582, %r281, %r417, %r4;
	mov.f32 	%f585, 0f00000000;
	mov.u32 	%r581, %r102;
$L__BB0_60:
	.pragma "nounroll";
	ld.param.u64 	%rd221, [_Z15mha_backward_mpPK6__halfS1_S1_PKfS1_PfS4_S4_fiiii_param_2];
	and.b32  	%r599, %r80, 131056;
	cvta.to.global.u64 	%rd72, %rd221;
	mul.wide.u32 	%rd73, %r581, 2;
	add.s64 	%rd74, %rd72, %rd73;
	ld.global.u16 	%rs8, [%rd74];
	// begin inline asm
	{  cvt.f32.f16 %f236, %rs8;}

	// end inline asm
	fma.rn.f32 	%f252, %f57, %f236, %f585;
	mul.wide.u32 	%rd75, %r596, 2;
	add.s64 	%rd76, %rd72, %rd75;
	ld.global.u16 	%rs9, [%rd76];
	// begin inline asm
	{  cvt.f32.f16 %f237, %rs9;}

	// end inline asm
	fma.rn.f32 	%f253, %f57, %f237, %f252;
	mul.wide.u32 	%rd77, %r595, 2;
	add.s64 	%rd78, %rd72, %rd77;
	ld.global.u16 	%rs10, [%rd78];
	// begin inline asm
	{  cvt.f32.f16 %f238, %rs10;}

	// end inline asm
	fma.rn.f32 	%f254, %f57, %f238, %f253;
	mul.wide.u32 	%rd79, %r594, 2;
	add.s64 	%rd80, %rd72, %rd79;
	ld.global.u16 	%rs11, [%rd80];
	// begin inline asm
	{  cvt.f32.f16 %f239, %rs11;}

	// end inline asm
	fma.rn.f32 	%f255, %f57, %f239, %f254;
	mul.wide.u32 	%rd81, %r593, 2;
	add.s64 	%rd82, %rd72, %rd81;
	ld.global.u16 	%rs12, [%rd82];
	// begin inline asm
	{  cvt.f32.f16 %f240, %rs12;}

	// end inline asm
	fma.rn.f32 	%f256, %f57, %f240, %f255;
	mul.wide.u32 	%rd83, %r592, 2;
	add.s64 	%rd84, %rd72, %rd83;
	ld.global.u16 	%rs13, [%rd84];
	// begin inline asm
	{  cvt.f32.f16 %f241, %rs13;}

	// end inline asm
	fma.rn.f32 	%f257, %f57, %f241, %f256;
	mul.wide.u32 	%rd85, %r591, 2;
	add.s64 	%rd86, %rd72, %rd85;
	ld.global.u16 	%rs14, [%rd86];
	// begin inline asm
	{  cvt.f32.f16 %f242, %rs14;}

	// end inline asm
	fma.rn.f32 	%f258, %f57, %f242, %f257;
	mul.wide.u32 	%rd87, %r590, 2;
	add.s64 	%rd88, %rd72, %rd87;
	ld.global.u16 	%rs15, [%rd88];
	// begin inline asm
	{  cvt.f32.f16 %f243, %rs15;}

	// end inline asm
	fma.rn.f32 	%f259, %f57, %f243, %f258;
	mul.wide.u32 	%rd89, %r589, 2;
	add.s64 	%rd90, %rd72, %rd89;
	ld.global.u16 	%rs16, [%rd90];
	// begin inline asm
	{  cvt.f32.f16 %f244, %rs16;}

	// end inline asm
	fma.rn.f32 	%f260, %f57, %f244, %f259;
	mul.wide.u32 	%rd91, %r588, 2;
	add.s64 	%rd92, %rd72, %rd91;
	ld.global.u16 	%rs17, [%rd92];
	// begin inline asm
	{  cvt.f32.f16 %f245, %rs17;}

	// end inline asm
	fma.rn.f32 	%f261, %f57, %f245, %f260;
	mul.wide.u32 	%rd93, %r587, 2;
	add.s64 	%rd94, %rd72, %rd93;
	ld.global.u16 	%rs18, [%rd94];
	// begin inline asm
	{  cvt.f32.f16 %f246, %rs18;}

	// end inline asm
	fma.rn.f32 	%f262, %f57, %f246, %f261;
	mul.wide.u32 	%rd95, %r586, 2;
	add.s64 	%rd96, %rd72, %rd95;
	ld.global.u16 	%rs19, [%rd96];
	// begin inline asm
	{  cvt.f32.f16 %f247, %rs19;}

	// end inline asm
	fma.rn.f32 	%f263, %f57, %f247, %f262;
	mul.wide.u32 	%rd97, %r585, 2;
	add.s64 	%rd98, %rd72, %rd97;
	ld.global.u16 	%rs20, [%rd98];
	// begin inline asm
	{  cvt.f32.f16 %f248, %rs20;}

	// end inline asm
	fma.rn.f32 	%f264, %f57, %f248, %f263;
	mul.wide.u32 	%rd99, %r584, 2;
	add.s64 	%rd100, %rd72, %rd99;
	ld.global.u16 	%rs21, [%rd100];
	// begin inline asm
	{  cvt.f32.f16 %f249, %rs21;}

	// end inline asm
	fma.rn.f32 	%f265, %f57, %f249, %f264;
	mul.wide.u32 	%rd101, %r583, 2;
	add.s64 	%rd102, %rd72, %rd101;
	ld.global.u16 	%rs22, [%rd102];
	// begin inline asm
	{  cvt.f32.f16 %f250, %rs22;}

	// end inline asm
	fma.rn.f32 	%f266, %f57, %f250, %f265;
	mul.wide.u32 	%rd103, %r582, 2;
	add.s64 	%rd104, %rd72, %rd103;
	ld.global.u16 	%rs23, [%rd104];
	// begin inline asm
	{  cvt.f32.f16 %f251, %rs23;}

	// end inline asm
	fma.rn.f32 	%f585, %f57, %f251, %f266;
	add.s32 	%r597, %r597, 16;
	shl.b32 	%r418, %r101, 4;
	add.s32 	%r596, %r596, %r418;
	add.s32 	%r595, %r595, %r418;
	add.s32 	%r594, %r594, %r418;
	add.s32 	%r593, %r593, %r418;
	add.s32 	%r592, %r592, %r418;
	add.s32 	%r591, %r591, %r418;
	add.s32 	%r590, %r590, %r418;
	add.s32 	%r589, %r589, %r418;
	add.s32 	%r588, %r588, %r418;
	add.s32 	%r587, %r587, %r418;
	add.s32 	%r586, %r586, %r418;
	add.s32 	%r585, %r585, %r418;
	add.s32 	%r584, %r584, %r418;
	add.s32 	%r583, %r583, %r418;
	add.s32 	%r582, %r582, %r418;
	add.s32 	%r581, %r581, %r418;
	setp.ne.s32 	%p68, %r597, 0;
	@%p68 bra 	$L__BB0_60;
$L__BB0_61:
	and.b32  	%r155, %r80, 15;
	setp.eq.s32 	%p69, %r155, 0;
	@%p69 bra 	$L__BB0_70;
	ld.param.u64 	%rd222, [_Z15mha_backward_mpPK6__halfS1_S1_PKfS1_PfS4_S4_fiiii_param_2];
	cvta.to.global.u64 	%rd25, %rd222;
	and.b32  	%r156, %r80, 7;
	setp.lt.u32 	%p70, %r155, 8;
	@%p70 bra 	$L__BB0_64;
	mad.lo.s32 	%r419, %r101, %r599, %r102;
	mul.wide.u32 	%rd105, %r419, 2;
	add.s64 	%rd106, %rd25, %rd105;
	ld.global.u16 	%rs24, [%rd106];
	// begin inline asm
	{  cvt.f32.f16 %f268, %rs24;}

	// end inline asm
	fma.rn.f32 	%f276, %f57, %f268, %f585;
	add.s32 	%r420, %r419, %r101;
	mul.wide.u32 	%rd107, %r420, 2;
	add.s64 	%rd108, %rd25, %rd107;
	ld.global.u16 	%rs25, [%rd108];
	// begin inline asm
	{  cvt.f32.f16 %f269, %rs25;}

	// end inline asm
	fma.rn.f32 	%f277, %f57, %f269, %f276;
	add.s32 	%r421, %r420, %r101;
	mul.wide.u32 	%rd109, %r421, 2;
	add.s64 	%rd110, %rd25, %rd109;
	ld.global.u16 	%rs26, [%rd110];
	// begin inline asm
	{  cvt.f32.f16 %f270, %rs26;}

	// end inline asm
	fma.rn.f32 	%f278, %f57, %f270, %f277;
	add.s32 	%r422, %r421, %r101;
	mul.wide.u32 	%rd111, %r422, 2;
	add.s64 	%rd112, %rd25, %rd111;
	ld.global.u16 	%rs27, [%rd112];
	// begin inline asm
	{  cvt.f32.f16 %f271, %rs27;}

	// end inline asm
	fma.rn.f32 	%f279, %f57, %f271, %f278;
	add.s32 	%r423, %r422, %r101;
	mul.wide.u32 	%rd113, %r423, 2;
	add.s64 	%rd114, %rd25, %rd113;
	ld.global.u16 	%rs28, [%rd114];
	// begin inline asm
	{  cvt.f32.f16 %f272, %rs28;}

	// end inline asm
	fma.rn.f32 	%f280, %f57, %f272, %f279;
	add.s32 	%r424, %r423, %r101;
	mul.wide.u32 	%rd115, %r424, 2;
	add.s64 	%rd116, %rd25, %rd115;
	ld.global.u16 	%rs29, [%rd116];
	// begin inline asm
	{  cvt.f32.f16 %f273, %rs29;}

	// end inline asm
	fma.rn.f32 	%f281, %f57, %f273, %f280;
	add.s32 	%r425, %r424, %r101;
	mul.wide.u32 	%rd117, %r425, 2;
	add.s64 	%rd118, %rd25, %rd117;
	ld.global.u16 	%rs30, [%rd118];
	// begin inline asm
	{  cvt.f32.f16 %f274, %rs30;}

	// end inline asm
	fma.rn.f32 	%f282, %f57, %f274, %f281;
	add.s32 	%r426, %r425, %r101;
	mul.wide.u32 	%rd119, %r426, 2;
	add.s64 	%rd120, %rd25, %rd119;
	ld.global.u16 	%rs31, [%rd120];
	// begin inline asm
	{  cvt.f32.f16 %f275, %rs31;}

	// end inline asm
	fma.rn.f32 	%f585, %f57, %f275, %f282;
	add.s32 	%r599, %r599, 8;
$L__BB0_64:
	setp.eq.s32 	%p71, %r156, 0;
	@%p71 bra 	$L__BB0_70;
	and.b32  	%r159, %r80, 3;
	setp.lt.u32 	%p72, %r156, 4;
	@%p72 bra 	$L__BB0_67;
	mad.lo.s32 	%r427, %r101, %r599, %r102;
	mul.wide.u32 	%rd121, %r427, 2;
	add.s64 	%rd122, %rd25, %rd121;
	ld.global.u16 	%rs32, [%rd122];
	// begin inline asm
	{  cvt.f32.f16 %f284, %rs32;}

	// end inline asm
	fma.rn.f32 	%f288, %f57, %f284, %f585;
	add.s32 	%r428, %r427, %r101;
	mul.wide.u32 	%rd123, %r428, 2;
	add.s64 	%rd124, %rd25, %rd123;
	ld.global.u16 	%rs33, [%rd124];
	// begin inline asm
	{  cvt.f32.f16 %f285, %rs33;}

	// end inline asm
	fma.rn.f32 	%f289, %f57, %f285, %f288;
	add.s32 	%r429, %r428, %r101;
	mul.wide.u32 	%rd125, %r429, 2;
	add.s64 	%rd126, %rd25, %rd125;
	ld.global.u16 	%rs34, [%rd126];
	// begin inline asm
	{  cvt.f32.f16 %f286, %rs34;}

	// end inline asm
	fma.rn.f32 	%f290, %f57, %f286, %f289;
	add.s32 	%r430, %r429, %r101;
	mul.wide.u32 	%rd127, %r430, 2;
	add.s64 	%rd128, %rd25, %rd127;
	ld.global.u16 	%rs35, [%rd128];
	// begin inline asm
	{  cvt.f32.f16 %f287, %rs35;}

	// end inline asm
	fma.rn.f32 	%f585, %f57, %f287, %f290;
	add.s32 	%r599, %r599, 4;
$L__BB0_67:
	setp.eq.s32 	%p73, %r159, 0;
	@%p73 bra 	$L__BB0_70;
	add.s32 	%r431, %r599, %r5;
	mad.lo.s32 	%r432, %r280, %r431, %r2;
	mad.lo.s32 	%r602, %r281, %r432, %r4;
	neg.s32 	%r601, %r159;
$L__BB0_69:
	.pragma "nounroll";
	mul.wide.u32 	%rd129, %r602, 2;
	add.s64 	%rd130, %rd25, %rd129;
	ld.global.u16 	%rs36, [%rd130];
	// begin inline asm
	{  cvt.f32.f16 %f291, %rs36;}

	// end inline asm
	fma.rn.f32 	%f585, %f57, %f291, %f585;
	add.s32 	%r602, %r602, %r101;
	add.s32 	%r601, %r601, 1;
	setp.ne.s32 	%p74, %r601, 0;
	@%p74 bra 	$L__BB0_69;
$L__BB0_70:
	ld.param.u64 	%rd223, [_Z15mha_backward_mpPK6__halfS1_S1_PKfS1_PfS4_S4_fiiii_param_6];
	rsqrt.approx.f32 	%f292, %f2;
	mul.f32 	%f51, %f585, %f292;
	cvta.to.global.u64 	%rd131, %rd223;
	mul.wide.u32 	%rd132, %r11, 4;
	add.s64 	%rd26, %rd131, %rd132;
	add.s32 	%r434, %r39, %r10;
	mul.wide.u32 	%rd133, %r434, 4;
	add.s64 	%rd27, %rd131, %rd133;
	add.s64 	%rd28, %rd1, %rd132;
	add.s64 	%rd29, %rd1, %rd133;
	and.b32  	%r168, %r80, 3;
	setp.lt.u32 	%p75, %r3, 3;
	mov.b32 	%r607, 0;
	@%p75 bra 	$L__BB0_81;
	and.b32  	%r607, %r80, 131068;
	mov.u32 	%r437, _ZZ15mha_backward_mpPK6__halfS1_S1_PKfS1_PfS4_S4_fiiiiE6s_attn;
	add.s32 	%r603, %r437, 8;
	neg.s32 	%r604, %r3;
	mov.b32 	%r605, 0;
$L__BB0_72:
	.pragma "nounroll";
	setp.ne.s32 	%p76, %r604, 0;
	@%p76 bra 	$L__BB0_74;
	ld.shared.f32 	%f293, [%r603+-8];
	mul.f32 	%f294, %f24, %f293;
	sub.f32 	%f295, %f23, %f294;
	mul.f32 	%f296, %f293, %f295;
	mul.f32 	%f297, %f51, %f296;
	mul.f32 	%f298, %f23, %f293;
	sub.f32 	%f299, %f24, %f298;
	mul.f32 	%f300, %f293, %f299;
	mul.f32 	%f301, %f51, %f300;
	mul.f32 	%f302, %f18, %f297;
	mul.f32 	%f303, %f22, %f297;
	atom.global.add.f32 	%f304, [%rd26], %f302;
	atom.global.add.f32 	%f305, [%rd27], %f303;
	mul.f32 	%f306, %f18, %f301;
	mul.f32 	%f307, %f22, %f301;
	atom.global.add.f32 	%f308, [%rd28], %f306;
	atom.global.add.f32 	%f309, [%rd29], %f307;
$L__BB0_74:
	add.s32 	%r438, %r605, 1;
	setp.ne.s32 	%p77, %r438, %r3;
	@%p77 bra 	$L__BB0_76;
	ld.shared.f32 	%f310, [%r603+-4];
	mul.f32 	%f311, %f24, %f310;
	sub.f32 	%f312, %f23, %f311;
	mul.f32 	%f313, %f310, %f312;
	mul.f32 	%f314, %f51, %f313;
	mul.f32 	%f315, %f23, %f310;
	sub.f32 	%f316, %f24, %f315;
	mul.f32 	%f317, %f310, %f316;
	mul.f32 	%f318, %f51, %f317;
	mul.f32 	%f319, %f18, %f314;
	mul.f32 	%f320, %f22, %f314;
	atom.global.add.f32 	%f321, [%rd26], %f319;
	atom.global.add.f32 	%f322, [%rd27], %f320;
	mul.f32 	%f323, %f18, %f318;
	mul.f32 	%f324, %f22, %f318;
	atom.global.add.f32 	%f325, [%rd28], %f323;
	atom.global.add.f32 	%f326, [%rd29], %f324;
$L__BB0_76:
	add.s32 	%r439, %r605, 2;
	setp.ne.s32 	%p78, %r439, %r3;
	@%p78 bra 	$L__BB0_78;
	ld.shared.f32 	%f327, [%r603];
	mul.f32 	%f328, %f24, %f327;
	sub.f32 	%f329, %f23, %f328;
	mul.f32 	%f330, %f327, %f329;
	mul.f32 	%f331, %f51, %f330;
	mul.f32 	%f332, %f23, %f327;
	sub.f32 	%f333, %f24, %f332;
	mul.f32 	%f334, %f327, %f333;
	mul.f32 	%f335, %f51, %f334;
	mul.f32 	%f336, %f18, %f331;
	mul.f32 	%f337, %f22, %f331;
	atom.global.add.f32 	%f338, [%rd26], %f336;
	atom.global.add.f32 	%f339, [%rd27], %f337;
	mul.f32 	%f340, %f18, %f335;
	mul.f32 	%f341, %f22, %f335;
	atom.global.add.f32 	%f342, [%rd28], %f340;
	atom.global.add.f32 	%f343, [%rd29], %f341;
$L__BB0_78:
	add.s32 	%r440, %r605, 3;
	setp.ne.s32 	%p79, %r440, %r3;
	@%p79 bra 	$L__BB0_80;
	ld.shared.f32 	%f344, [%r603+4];
	mul.f32 	%f345, %f24, %f344;
	sub.f32 	%f346, %f23, %f345;
	mul.f32 	%f347, %f344, %f346;
	mul.f32 	%f348, %f51, %f347;
	mul.f32 	%f349, %f23, %f344;
	sub.f32 	%f350, %f24, %f349;
	mul.f32 	%f351, %f344, %f350;
	mul.f32 	%f352, %f51, %f351;
	mul.f32 	%f353, %f18, %f348;
	mul.f32 	%f354, %f22, %f348;
	atom.global.add.f32 	%f355, [%rd26], %f353;
	atom.global.add.f32 	%f356, [%rd27], %f354;
	mul.f32 	%f357, %f18, %f352;
	mul.f32 	%f358, %f22, %f352;
	atom.global.add.f32 	%f359, [%rd28], %f357;
	atom.global.add.f32 	%f360, [%rd29], %f358;
$L__BB0_80:
	add.s32 	%r605, %r605, 4;
	add.s32 	%r604, %r604, 4;
	add.s32 	%r603, %r603, 16;
	setp.ne.s32 	%p80, %r605, %r607;
	@%p80 bra 	$L__BB0_72;
$L__BB0_81:
	setp.eq.s32 	%p81, %r168, 0;
	@%p81 bra 	$L__BB0_91;
	setp.eq.s32 	%p82, %r168, 1;
	@%p82 bra 	$L__BB0_88;
	shl.b32 	%r441, %r607, 2;
	mov.u32 	%r442, _ZZ15mha_backward_mpPK6__halfS1_S1_PKfS1_PfS4_S4_fiiiiE6s_attn;
	add.s32 	%r178, %r442, %r441;
	setp.ne.s32 	%p83, %r607, %r3;
	@%p83 bra 	$L__BB0_85;
	ld.shared.f32 	%f361, [%r178];
	mul.f32 	%f362, %f24, %f361;
	sub.f32 	%f363, %f23, %f362;
	mul.f32 	%f364, %f361, %f363;
	mul.f32 	%f365, %f51, %f364;
	mul.f32 	%f366, %f23, %f361;
	sub.f32 	%f367, %f24, %f366;
	mul.f32 	%f368, %f361, %f367;
	mul.f32 	%f369, %f51, %f368;
	mul.f32 	%f370, %f18, %f365;
	mul.f32 	%f371, %f22, %f365;
	atom.global.add.f32 	%f372, [%rd26], %f370;
	atom.global.add.f32 	%f373, [%rd27], %f371;
	mul.f32 	%f374, %f18, %f369;
	mul.f32 	%f375, %f22, %f369;
	atom.global.add.f32 	%f376, [%rd28], %f374;
	atom.global.add.f32 	%f377, [%rd29], %f375;
$L__BB0_85:
	add.s32 	%r443, %r607, 1;
	ld.shared.f32 	%f378, [%r178+4];
	mul.f32 	%f379, %f24, %f378;
	sub.f32 	%f380, %f23, %f379;
	mul.f32 	%f52, %f378, %f380;
	mul.f32 	%f381, %f23, %f378;
	sub.f32 	%f382, %f24, %f381;
	mul.f32 	%f53, %f378, %f382;
	setp.ne.s32 	%p84, %r443, %r3;
	@%p84 bra 	$L__BB0_87;
	mul.f32 	%f383, %f51, %f52;
	mul.f32 	%f384, %f51, %f53;
	mul.f32 	%f385, %f18, %f383;
	mul.f32 	%f386, %f22, %f383;
	atom.global.add.f32 	%f387, [%rd26], %f385;
	atom.global.add.f32 	%f388, [%rd27], %f386;
	mul.f32 	%f389, %f18, %f384;
	mul.f32 	%f390, %f22, %f384;
	atom.global.add.f32 	%f391, [%rd28], %f389;
	atom.global.add.f32 	%f392, [%rd29], %f390;
$L__BB0_87:
	add.s32 	%r607, %r607, 2;
$L__BB0_88:
	and.b32  	%r444, %r3, 1;
	setp.eq.b32 	%p85, %r444, 1;
	@%p85 bra 	$L__BB0_91;
	shl.b32 	%r445, %r607, 2;
	mov.u32 	%r446, _ZZ15mha_backward_mpPK6__halfS1_S1_PKfS1_PfS4_S4_fiiiiE6s_attn;
	add.s32 	%r447, %r446, %r445;
	ld.shared.f32 	%f393, [%r447];
	mul.f32 	%f394, %f24, %f393;
	sub.f32 	%f395, %f23, %f394;
	mul.f32 	%f54, %f393, %f395;
	mul.f32 	%f396, %f23, %f393;
	sub.f32 	%f397, %f24, %f396;
	mul.f32 	%f55, %f393, %f397;
	setp.ne.s32 	%p86, %r607, %r3;
	@%p86 bra 	$L__BB0_91;
	mul.f32 	%f398, %f51, %f54;
	mul.f32 	%f399, %f51, %f55;
	mul.f32 	%f400, %f18, %f398;
	mul.f32 	%f401, %f22, %f398;
	atom.global.add.f32 	%f402, [%rd26], %f400;
	atom.global.add.f32 	%f403, [%rd27], %f401;
	mul.f32 	%f404, %f18, %f399;
	mul.f32 	%f405, %f22, %f399;
	atom.global.add.f32 	%f406, [%rd28], %f404;
	atom.global.add.f32 	%f407, [%rd29], %f405;
$L__BB0_91:
	setp.lt.u32 	%p87, %r3, 3;
	add.s32 	%r181, %r9, %r7;
	mov.b32 	%r608, 0;
	@%p87 bra 	$L__BB0_102;
	and.b32  	%r608, %r80, 131068;
	add.s32 	%r451, %r5, 3;
	mad.lo.s32 	%r452, %r280, %r451, %r2;
	mad.lo.s32 	%r615, %r281, %r452, %r4;
	shl.b32 	%r184, %r101, 2;
	add.s32 	%r453, %r5, 2;
	mad.lo.s32 	%r454, %r280, %r453, %r2;
	mad.lo.s32 	%r614, %r281, %r454, %r4;
	mad.lo.s32 	%r455, %r280, %r5, %r280;
	add.s32 	%r456, %r2, %r455;
	mad.lo.s32 	%r613, %r281, %r456, %r4;
	mov.u32 	%r457, _ZZ15mha_backward_mpPK6__halfS1_S1_PKfS1_PfS4_S4_fiiiiE6s_attn;
	add.s32 	%r611, %r457, 8;
	neg.s32 	%r612, %r3;
	mov.b32 	%r616, 0;
	mov.u32 	%r610, %r102;
$L__BB0_93:
	.pragma "nounroll";
	setp.eq.s32 	%p88, %r612, 0;
	@%p88 bra 	$L__BB0_95;
	ld.shared.f32 	%f408, [%r611+-8];
	mul.f32 	%f409, %f23, %f408;
	sub.f32 	%f410, %f24, %f409;
	mul.f32 	%f411, %f408, %f410;
	mul.f32 	%f412, %f51, %f411;
	mad.lo.s32 	%r458, %r101, %r616, %r181;
	add.s32 	%r459, %r458, %r39;
	mul.f32 	%f413, %f18, %f412;
	mul.f32 	%f414, %f22, %f412;
	mul.wide.u32 	%rd134, %r610, 4;
	add.s64 	%rd135, %rd1, %rd134;
	atom.global.add.f32 	%f415, [%rd135], %f413;
	mul.wide.u32 	%rd136, %r459, 4;
	add.s64 	%rd137, %rd1, %rd136;
	atom.global.add.f32 	%f416, [%rd137], %f414;
$L__BB0_95:
	add.s32 	%r208, %r616, 1;
	setp.eq.s32 	%p89, %r208, %r3;
	@%p89 bra 	$L__BB0_97;
	ld.shared.f32 	%f417, [%r611+-4];
	mul.f32 	%f418, %f23, %f417;
	sub.f32 	%f419, %f24, %f418;
	mul.f32 	%f420, %f417, %f419;
	mul.f32 	%f421, %f51, %f420;
	mad.lo.s32 	%r460, %r101, %r208, %r181;
	add.s32 	%r461, %r460, %r39;
	mul.f32 	%f422, %f18, %f421;
	mul.f32 	%f423, %f22, %f421;
	mul.wide.u32 	%rd138, %r613, 4;
	add.s64 	%rd139, %rd1, %rd138;
	atom.global.add.f32 	%f424, [%rd139], %f422;
	mul.wide.u32 	%rd140, %r461, 4;
	add.s64 	%rd141, %rd1, %rd140;
	atom.global.add.f32 	%f425, [%rd141], %f423;
$L__BB0_97:
	add.s32 	%r209, %r616, 2;
	setp.eq.s32 	%p90, %r209, %r3;
	@%p90 bra 	$L__BB0_99;
	ld.shared.f32 	%f426, [%r611];
	mul.f32 	%f427, %f23, %f426;
	sub.f32 	%f428, %f24, %f427;
	mul.f32 	%f429, %f426, %f428;
	mul.f32 	%f430, %f51, %f429;
	mad.lo.s32 	%r462, %r101, %r209, %r181;
	add.s32 	%r463, %r462, %r39;
	mul.f32 	%f431, %f18, %f430;
	mul.f32 	%f432, %f22, %f430;
	mul.wide.u32 	%rd142, %r614, 4;
	add.s64 	%rd143, %rd1, %rd142;
	atom.global.add.f32 	%f433, [%rd143], %f431;
	mul.wide.u32 	%rd144, %r463, 4;
	add.s64 	%rd145, %rd1, %rd144;
	atom.global.add.f32 	%f434, [%rd145], %f432;
$L__BB0_99:
	add.s32 	%r210, %r616, 3;
	setp.eq.s32 	%p91, %r210, %r3;
	@%p91 bra 	$L__BB0_101;
	ld.shared.f32 	%f435, [%r611+4];
	mul.f32 	%f436, %f23, %f435;
	sub.f32 	%f437, %f24, %f436;
	mul.f32 	%f438, %f435, %f437;
	mul.f32 	%f439, %f51, %f438;
	mad.lo.s32 	%r464, %r101, %r210, %r181;
	add.s32 	%r465, %r464, %r39;
	mul.f32 	%f440, %f18, %f439;
	mul.f32 	%f441, %f22, %f439;
	mul.wide.u32 	%rd146, %r615, 4;
	add.s64 	%rd147, %rd1, %rd146;
	atom.global.add.f32 	%f442, [%rd147], %f440;
	mul.wide.u32 	%rd148, %r465, 4;
	add.s64 	%rd149, %rd1, %rd148;
	atom.global.add.f32 	%f443, [%rd149], %f441;
$L__BB0_101:
	add.s32 	%r616, %r616, 4;
	add.s32 	%r615, %r615, %r184;
	add.s32 	%r614, %r614, %r184;
	add.s32 	%r613, %r613, %r184;
	add.s32 	%r612, %r612, 4;
	add.s32 	%r611, %r611, 16;
	add.s32 	%r610, %r610, %r184;
	setp.eq.s32 	%p92, %r616, %r608;
	@%p92 bra 	$L__BB0_102;
	bra.uni 	$L__BB0_93;
$L__BB0_102:
	setp.eq.s32 	%p93, %r168, 0;
	@%p93 bra 	$L__BB0_111;
	setp.eq.s32 	%p94, %r168, 1;
	@%p94 bra 	$L__BB0_109;
	setp.eq.s32 	%p95, %r608, %r3;
	shl.b32 	%r466, %r608, 2;
	mov.u32 	%r467, _ZZ15mha_backward_mpPK6__halfS1_S1_PKfS1_PfS4_S4_fiiiiE6s_attn;
	add.s32 	%r189, %r467, %r466;
	@%p95 bra 	$L__BB0_106;
	ld.shared.f32 	%f444, [%r189];
	mul.f32 	%f445, %f23, %f444;
	sub.f32 	%f446, %f24, %f445;
	mul.f32 	%f447, %f444, %f446;
	mul.f32 	%f448, %f51, %f447;
	mad.lo.s32 	%r468, %r101, %r608, %r181;
	add.s32 	%r469, %r468, %r4;
	add.s32 	%r470, %r468, %r39;
	mul.f32 	%f449, %f18, %f448;
	mul.f32 	%f450, %f22, %f448;
	mul.wide.u32 	%rd150, %r469, 4;
	add.s64 	%rd151, %rd1, %rd150;
	atom.global.add.f32 	%f451, [%rd151], %f449;
	mul.wide.u32 	%rd152, %r470, 4;
	add.s64 	%rd153, %rd1, %rd152;
	atom.global.add.f32 	%f452, [%rd153], %f450;
$L__BB0_106:
	add.s32 	%r190, %r608, 1;
	setp.eq.s32 	%p96, %r190, %r3;
	@%p96 bra 	$L__BB0_108;
	ld.shared.f32 	%f453, [%r189+4];
	mul.f32 	%f454, %f23, %f453;
	sub.f32 	%f455, %f24, %f454;
	mul.f32 	%f456, %f453, %f455;
	mul.f32 	%f457, %f51, %f456;
	mad.lo.s32 	%r471, %r101, %r190, %r181;
	add.s32 	%r472, %r471, %r4;
	add.s32 	%r473, %r471, %r39;
	mul.f32 	%f458, %f18, %f457;
	mul.f32 	%f459, %f22, %f457;
	mul.wide.u32 	%rd154, %r472, 4;
	add.s64 	%rd155, %rd1, %rd154;
	atom.global.add.f32 	%f460, [%rd155], %f458;
	mul.wide.u32 	%rd156, %r473, 4;
	add.s64 	%rd157, %rd1, %rd156;
	atom.global.add.f32 	%f461, [%rd157], %f459;
$L__BB0_108:
	add.s32 	%r608, %r608, 2;
$L__BB0_109:
	and.b32  	%r474, %r3, 1;
	setp.eq.b32 	%p97, %r474, 1;
	setp.eq.s32 	%p98, %r608, %r3;
	or.pred  	%p99, %p97, %p98;
	@%p99 bra 	$L__BB0_111;
	shl.b32 	%r475, %r608, 2;
	mov.u32 	%r476, _ZZ15mha_backward_mpPK6__halfS1_S1_PKfS1_PfS4_S4_fiiiiE6s_attn;
	add.s32 	%r477, %r476, %r475;
	ld.shared.f32 	%f462, [%r477];
	mul.f32 	%f463, %f23, %f462;
	sub.f32 	%f464, %f24, %f463;
	mul.f32 	%f465, %f462, %f464;
	mul.f32 	%f466, %f51, %f465;
	mad.lo.s32 	%r478, %r101, %r608, %r181;
	add.s32 	%r479, %r478, %r4;
	add.s32 	%r480, %r478, %r39;
	mul.f32 	%f467, %f18, %f466;
	mul.f32 	%f468, %f22, %f466;
	mul.wide.u32 	%rd158, %r479, 4;
	add.s64 	%rd159, %rd1, %rd158;
	atom.global.add.f32 	%f469, [%rd159], %f467;
	mul.wide.u32 	%rd160, %r480, 4;
	add.s64 	%rd161, %rd1, %rd160;
	atom.global.add.f32 	%f470, [%rd161], %f468;
$L__BB0_111:
	setp.lt.s32 	%p100, %r279, 1;
	@%p100 bra 	$L__BB0_120;
	min.s32 	%r193, %r80, %r279;
	and.b32  	%r194, %r193, 3;
	setp.lt.u32 	%p101, %r193, 4;
	mov.b32 	%r624, 0;
	@%p101 bra 	$L__BB0_115;
	and.b32  	%r624, %r193, 131068;
	shr.u32 	%r484, %r193, 2;
	cvt.u16.u32 	%rs37, %r484;
	and.b16  	%rs38, %rs37, 32767;
	mul.wide.u16 	%r485, %rs38, 4;
	neg.s32 	%r622, %r485;
	mad.lo.s32 	%r486, %r280, %r5, %r280;
	add.s32 	%r487, %r2, %r486;
	mad.lo.s32 	%r620, %r281, %r487, %r4;
	shl.b32 	%r198, %r101, 2;
	add.s32 	%r488, %r5, 2;
	mad.lo.s32 	%r489, %r280, %r488, %r2;
	mad.lo.s32 	%r619, %r281, %r489, %r4;
	add.s32 	%r490, %r5, 3;
	mad.lo.s32 	%r491, %r280, %r490, %r2;
	mad.lo.s32 	%r618, %r281, %r491, %r4;
	mov.u32 	%r492, _ZZ15mha_backward_mpPK6__halfS1_S1_PKfS1_PfS4_S4_fiiiiE6s_attn;
	add.s32 	%r621, %r492, 8;
	mov.b32 	%r623, 0;
	mov.u32 	%r617, %r102;
$L__BB0_114:
	.pragma "nounroll";
	ld.param.u64 	%rd224, [_Z15mha_backward_mpPK6__halfS1_S1_PKfS1_PfS4_S4_fiiii_param_6];
	ld.shared.f32 	%f471, [%r621+-8];
	mul.f32 	%f472, %f24, %f471;
	sub.f32 	%f473, %f23, %f472;
	mul.f32 	%f474, %f471, %f473;
	mul.f32 	%f475, %f51, %f474;
	mad.lo.s32 	%r493, %r101, %r623, %r181;
	add.s32 	%r494, %r493, %r39;
	mul.f32 	%f476, %f18, %f475;
	mul.f32 	%f477, %f22, %f475;
	cvta.to.global.u64 	%rd162, %rd224;
	mul.wide.u32 	%rd163, %r617, 4;
	add.s64 	%rd164, %rd162, %rd163;
	atom.global.add.f32 	%f478, [%rd164], %f476;
	mul.wide.u32 	%rd165, %r494, 4;
	add.s64 	%rd166, %rd162, %rd165;
	atom.global.add.f32 	%f479, [%rd166], %f477;
	ld.shared.f32 	%f480, [%r621+-4];
	mul.f32 	%f481, %f24, %f480;
	sub.f32 	%f482, %f23, %f481;
	mul.f32 	%f483, %f480, %f482;
	mul.f32 	%f484, %f51, %f483;
	add.s32 	%r495, %r494, %r101;
	mul.f32 	%f485, %f18, %f484;
	mul.f32 	%f486, %f22, %f484;
	mul.wide.u32 	%rd167, %r620, 4;
	add.s64 	%rd168, %rd162, %rd167;
	atom.global.add.f32 	%f487, [%rd168], %f485;
	mul.wide.u32 	%rd169, %r495, 4;
	add.s64 	%rd170, %rd162, %rd169;
	atom.global.add.f32 	%f488, [%rd170], %f486;
	ld.shared.f32 	%f489, [%r621];
	mul.f32 	%f490, %f24, %f489;
	sub.f32 	%f491, %f23, %f490;
	mul.f32 	%f492, %f489, %f491;
	mul.f32 	%f493, %f51, %f492;
	add.s32 	%r496, %r495, %r101;
	mul.f32 	%f494, %f18, %f493;
	mul.f32 	%f495, %f22, %f493;
	mul.wide.u32 	%rd171, %r619, 4;
	add.s64 	%rd172, %rd162, %rd171;
	atom.global.add.f32 	%f496, [%rd172], %f494;
	mul.wide.u32 	%rd173, %r496, 4;
	add.s64 	%rd174, %rd162, %rd173;
	atom.global.add.f32 	%f497, [%rd174], %f495;
	ld.shared.f32 	%f498, [%r621+4];
	mul.f32 	%f499, %f24, %f498;
	sub.f32 	%f500, %f23, %f499;
	mul.f32 	%f501, %f498, %f500;
	mul.f32 	%f502, %f51, %f501;
	add.s32 	%r497, %r496, %r101;
	mul.f32 	%f503, %f18, %f502;
	mul.f32 	%f504, %f22, %f502;
	mul.wide.u32 	%rd175, %r618, 4;
	add.s64 	%rd176, %rd162, %rd175;
	atom.global.add.f32 	%f505, [%rd176], %f503;
	mul.wide.u32 	%rd177, %r497, 4;
	add.s64 	%rd178, %rd162, %rd177;
	atom.global.add.f32 	%f506, [%rd178], %f504;
	add.s32 	%r623, %r623, 4;
	add.s32 	%r622, %r622, 4;
	add.s32 	%r621, %r621, 16;
	add.s32 	%r620, %r620, %r198;
	add.s32 	%r619, %r619, %r198;
	add.s32 	%r618, %r618, %r198;
	add.s32 	%r617, %r617, %r198;
	setp.ne.s32 	%p102, %r622, 0;
	@%p102 bra 	$L__BB0_114;
$L__BB0_115:
	setp.eq.s32 	%p103, %r194, 0;
	@%p103 bra 	$L__BB0_120;
	ld.param.u64 	%rd225, [_Z15mha_backward_mpPK6__halfS1_S1_PKfS1_PfS4_S4_fiiii_param_6];
	cvta.to.global.u64 	%rd30, %rd225;
	setp.eq.s32 	%p104, %r194, 1;
	@%p104 bra 	$L__BB0_118;
	shl.b32 	%r498, %r624, 2;
	mov.u32 	%r499, _ZZ15mha_backward_mpPK6__halfS1_S1_PKfS1_PfS4_S4_fiiiiE6s_attn;
	add.s32 	%r500, %r499, %r498;
	ld.shared.f32 	%f507, [%r500];
	mul.f32 	%f508, %f24, %f507;
	sub.f32 	%f509, %f23, %f508;
	mul.f32 	%f510, %f507, %f509;
	mul.f32 	%f511, %f51, %f510;
	mad.lo.s32 	%r501, %r101, %r624, %r181;
	add.s32 	%r502, %r501, %r4;
	add.s32 	%r503, %r501, %r39;
	mul.f32 	%f512, %f18, %f511;
	mul.f32 	%f513, %f22, %f511;
	mul.wide.u32 	%rd179, %r502, 4;
	add.s64 	%rd180, %rd30, %rd179;
	atom.global.add.f32 	%f514, [%rd180], %f512;
	mul.wide.u32 	%rd181, %r503, 4;
	add.s64 	%rd182, %rd30, %rd181;
	atom.global.add.f32 	%f515, [%rd182], %f513;
	ld.shared.f32 	%f516, [%r500+4];
	mul.f32 	%f517, %f24, %f516;
	sub.f32 	%f518, %f23, %f517;
	mul.f32 	%f519, %f516, %f518;
	mul.f32 	%f520, %f51, %f519;
	add.s32 	%r504, %r502, %r101;
	add.s32 	%r505, %r503, %r101;
	mul.f32 	%f521, %f18, %f520;
	mul.f32 	%f522, %f22, %f520;
	mul.wide.u32 	%rd183, %r504, 4;
	add.s64 	%rd184, %rd30, %rd183;
	atom.global.add.f32 	%f523, [%rd184], %f521;
	mul.wide.u32 	%rd185, %r505, 4;
	add.s64 	%rd186, %rd30, %rd185;
	atom.global.add.f32 	%f524, [%rd186], %f522;
	add.s32 	%r624, %r624, 2;
$L__BB0_118:
	and.b32  	%r506, %r193, 1;
	setp.eq.b32 	%p105, %r506, 1;
	not.pred 	%p106, %p105;
	@%p106 bra 	$L__BB0_120;
	shl.b32 	%r507, %r624, 2;
	mov.u32 	%r508, _ZZ15mha_backward_mpPK6__halfS1_S1_PKfS1_PfS4_S4_fiiiiE6s_attn;
	add.s32 	%r509, %r508, %r507;
	ld.shared.f32 	%f525, [%r509];
	mul.f32 	%f526, %f24, %f525;
	sub.f32 	%f527, %f23, %f526;
	mul.f32 	%f528, %f525, %f527;
	mul.f32 	%f529, %f51, %f528;
	mad.lo.s32 	%r510, %r101, %r624, %r181;
	add.s32 	%r511, %r510, %r4;
	add.s32 	%r512, %r510, %r39;
	mul.f32 	%f530, %f18, %f529;
	mul.f32 	%f531, %f22, %f529;
	mul.wide.u32 	%rd187, %r511, 4;
	add.s64 	%rd188, %rd30, %rd187;
	atom.global.add.f32 	%f532, [%rd188], %f530;
	mul.wide.u32 	%rd189, %r512, 4;
	add.s64 	%rd190, %rd30, %rd189;
	atom.global.add.f32 	%f533, [%rd190], %f531;
$L__BB0_120:
	and.b32  	%r235, %r80, 7;
	setp.lt.u32 	%p107, %r3, 7;
	mov.b32 	%r638, 0;
	@%p107 bra 	$L__BB0_139;
	and.b32  	%r638, %r80, 131064;
	add.s32 	%r516, %r5, 7;
	mad.lo.s32 	%r517, %r280, %r516, %r2;
	mad.lo.s32 	%r635, %r281, %r517, %r4;
	shl.b32 	%r238, %r101, 3;
	add.s32 	%r518, %r5, 6;
	mad.lo.s32 	%r519, %r280, %r518, %r2;
	mad.lo.s32 	%r634, %r281, %r519, %r4;
	add.s32 	%r520, %r5, 5;
	mad.lo.s32 	%r521, %r280, %r520, %r2;
	mad.lo.s32 	%r633, %r281, %r521, %r4;
	add.s32 	%r522, %r5, 4;
	mad.lo.s32 	%r523, %r280, %r522, %r2;
	mad.lo.s32 	%r632, %r281, %r523, %r4;
	add.s32 	%r524, %r5, 3;
	mad.lo.s32 	%r525, %r280, %r524, %r2;
	mad.lo.s32 	%r631, %r281, %r525, %r4;
	add.s32 	%r526, %r5, 2;
	mad.lo.s32 	%r527, %r280, %r526, %r2;
	mad.lo.s32 	%r630, %r281, %r527, %r4;
	mad.lo.s32 	%r528, %r280, %r5, %r280;
	add.s32 	%r529, %r2, %r528;
	mad.lo.s32 	%r629, %r281, %r529, %r4;
	mov.u32 	%r530, _ZZ15mha_backward_mpPK6__halfS1_S1_PKfS1_PfS4_S4_fiiiiE7s_dL_dV;
	add.s32 	%r626, %r530, 16;
	neg.s32 	%r628, %r3;
	mov.b32 	%r636, 0;
	mov.u32 	%r627, %r102;
$L__BB0_122:
	.pragma "nounroll";
	setp.eq.s32 	%p108, %r628, 0;
	@%p108 bra 	$L__BB0_124;
	mul.wide.u32 	%rd191, %r627, 4;
	add.s64 	%rd192, %rd2, %rd191;
	ld.shared.f32 	%f534, [%r626+-16];
	atom.global.add.f32 	%f535, [%rd192], %f534;
$L__BB0_124:
	add.s32 	%r531, %r636, 1;
	setp.eq.s32 	%p109, %r531, %r3;
	@%p109 bra 	$L__BB0_126;
	mul.wide.u32 	%rd193, %r629, 4;
	add.s64 	%rd194, %rd2, %rd193;
	ld.shared.f32 	%f536, [%r626+-12];
	atom.global.add.f32 	%f537, [%rd194], %f536;
$L__BB0_126:
	add.s32 	%r532, %r636, 2;
	setp.eq.s32 	%p110, %r532, %r3;
	@%p110 bra 	$L__BB0_128;
	mul.wide.u32 	%rd195, %r630, 4;
	add.s64 	%rd196, %rd2, %rd195;
	ld.shared.f32 	%f538, [%r626+-8];
	atom.global.add.f32 	%f539, [%rd196], %f538;
$L__BB0_128:
	add.s32 	%r533, %r636, 3;
	setp.eq.s32 	%p111, %r533, %r3;
	@%p111 bra 	$L__BB0_130;
	mul.wide.u32 	%rd197, %r631, 4;
	add.s64 	%rd198, %rd2, %rd197;
	ld.shared.f32 	%f540, [%r626+-4];
	atom.global.add.f32 	%f541, [%rd198], %f540;
$L__BB0_130:
	add.s32 	%r534, %r636, 4;
	setp.eq.s32 	%p112, %r534, %r3;
	@%p112 bra 	$L__BB0_132;
	mul.wide.u32 	%rd199, %r632, 4;
	add.s64 	%rd200, %rd2, %rd199;
	ld.shared.f32 	%f542, [%r626];
	atom.global.add.f32 	%f543, [%rd200], %f542;
$L__BB0_132:
	add.s32 	%r535, %r636, 5;
	setp.eq.s32 	%p113, %r535, %r3;
	@%p113 bra 	$L__BB0_134;
	mul.wide.u32 	%rd201, %r633, 4;
	add.s64 	%rd202, %rd2, %rd201;
	ld.shared.f32 	%f544, [%r626+4];
	atom.global.add.f32 	%f545, [%rd202], %f544;
$L__BB0_134:
	add.s32 	%r536, %r636, 6;
	setp.eq.s32 	%p114, %r536, %r3;
	@%p114 bra 	$L__BB0_136;
	mul.wide.u32 	%rd203, %r634, 4;
	add.s64 	%rd204, %rd2, %rd203;
	ld.shared.f32 	%f546, [%r626+8];
	atom.global.add.f32 	%f547, [%rd204], %f546;
$L__BB0_136:
	add.s32 	%r537, %r636, 7;
	setp.eq.s32 	%p115, %r537, %r3;
	@%p115 bra 	$L__BB0_138;
	mul.wide.u32 	%rd205, %r635, 4;
	add.s64 	%rd206, %rd2, %rd205;
	ld.shared.f32 	%f548, [%r626+12];
	atom.global.add.f32 	%f549, [%rd206], %f548;
$L__BB0_138:
	add.s32 	%r636, %r636, 8;
	add.s32 	%r635, %r635, %r238;
	add.s32 	%r634, %r634, %r238;
	add.s32 	%r633, %r633, %r238;
	add.s32 	%r632, %r632, %r238;
	add.s32 	%r631, %r631, %r238;
	add.s32 	%r630, %r630, %r238;
	add.s32 	%r629, %r629, %r238;
	add.s32 	%r628, %r628, 8;
	add.s32 	%r627, %r627, %r238;
	add.s32 	%r626, %r626, 32;
	setp.ne.s32 	%p116, %r636, %r638;
	@%p116 bra 	$L__BB0_122;
$L__BB0_139:
	setp.eq.s32 	%p117, %r235, 0;
	@%p117 bra 	$L__BB0_159;
	setp.lt.u32 	%p118, %r235, 4;
	@%p118 bra 	$L__BB0_150;
	setp.eq.s32 	%p119, %r638, %r3;
	shl.b32 	%r538, %r638, 2;
	mov.u32 	%r539, _ZZ15mha_backward_mpPK6__halfS1_S1_PKfS1_PfS4_S4_fiiiiE7s_dL_dV;
	add.s32 	%r269, %r539, %r538;
	@%p119 bra 	$L__BB0_143;
	mad.lo.s32 	%r540, %r101, %r638, %r102;
	mul.wide.u32 	%rd207, %r540, 4;
	add.s64 	%rd208, %rd2, %rd207;
	ld.shared.f32 	%f550, [%r269];
	atom.global.add.f32 	%f551, [%rd208], %f550;
$L__BB0_143:
	add.s32 	%r270, %r638, 1;
	setp.eq.s32 	%p120, %r270, %r3;
	@%p120 bra 	$L__BB0_145;
	mad.lo.s32 	%r541, %r101, %r270, %r102;
	mul.wide.u32 	%rd209, %r541, 4;
	add.s64 	%rd210, %rd2, %rd209;
	ld.shared.f32 	%f552, [%r269+4];
	atom.global.add.f32 	%f553, [%rd210], %f552;
$L__BB0_145:
	add.s32 	%r271, %r638, 2;
	setp.eq.s32 	%p121, %r271, %r3;
	@%p121 bra 	$L__BB0_147;
	mad.lo.s32 	%r542, %r101, %r271, %r102;
	mul.wide.u32 	%rd211, %r542, 4;
	add.s64 	%rd212, %rd2, %rd211;
	ld.shared.f32 	%f554, [%r269+8];
	atom.global.add.f32 	%f555, [%rd212], %f554;
$L__BB0_147:
	add.s32 	%r272, %r638, 3;
	setp.eq.s32 	%p122, %r272, %r3;
	@%p122 bra 	$L__BB0_149;
	mad.lo.s32 	%r543, %r101, %r272, %r102;
	mul.wide.u32 	%rd213, %r543, 4;
	add.s64 	%rd214, %rd2, %rd213;
	ld.shared.f32 	%f556, [%r269+12];
	atom.global.add.f32 	%f557, [%rd214], %f556;
$L__BB0_149:
	add.s32 	%r638, %r638, 4;
$L__BB0_150:
	setp.eq.s32 	%p123, %r168, 0;
	@%p123 bra 	$L__BB0_159;
	setp.eq.s32 	%p124, %r168, 1;
	@%p124 bra 	$L__BB0_157;
	setp.eq.s32 	%p125, %r638, %r3;
	shl.b32 	%r544, %r638, 2;
	mov.u32 	%r545, _ZZ15mha_backward_mpPK6__halfS1_S1_PKfS1_PfS4_S4_fiiiiE7s_dL_dV;
	add.s32 	%r275, %r545, %r544;
	@%p125 bra 	$L__BB0_154;
	mad.lo.s32 	%r546, %r101, %r638, %r102;
	mul.wide.u32 	%rd215, %r546, 4;
	add.s64 	%rd216, %rd2, %rd215;
	ld.shared.f32 	%f558, [%r275];
	atom.global.add.f32 	%f559, [%rd216], %f558;
$L__BB0_154:
	add.s32 	%r276, %r638, 1;
	setp.eq.s32 	%p126, %r276, %r3;
	@%p126 bra 	$L__BB0_156;
	mad.lo.s32 	%r547, %r101, %r276, %r102;
	mul.wide.u32 	%rd217, %r547, 4;
	add.s64 	%rd218, %rd2, %rd217;
	ld.shared.f32 	%f560, [%r275+4];
	atom.global.add.f32 	%f561, [%rd218], %f560;
$L__BB0_156:
	add.s32 	%r638, %r638, 2;
$L__BB0_157:
	and.b32  	%r548, %r3, 1;
	setp.eq.b32 	%p127, %r548, 1;
	setp.eq.s32 	%p128, %r638, %r3;
	or.pred  	%p129, %p127, %p128;
	@%p129 bra 	$L__BB0_159;
	mad.lo.s32 	%r549, %r101, %r638, %r102;
	mul.wide.u32 	%rd219, %r549, 4;
	add.s64 	%rd220, %rd2, %rd219;
	shl.b32 	%r550, %r638, 2;
	mov.u32 	%r551, _ZZ15mha_backward_mpPK6__halfS1_S1_PKfS1_PfS4_S4_fiiiiE7s_dL_dV;
	add.s32 	%r552, %r551, %r550;
	ld.shared.f32 	%f562, [%r552];
	atom.global.add.f32 	%f563, [%rd220], %f562;
$L__BB0_159:
	ret;

}


// ===== COMPILED SASS (sm_100) =====

	.target	sm_100

	.elftype	@"ET_EXEC"


//--------------------- .note.nv.tkinfo           --------------------------
	.section	.note.nv.tkinfo,"",@"SHT_NOTE"
	.sectionflags	@"SHF_NOTE_NV_TKINFO"
	.tkinfo
        /*0018*/ 	.word	0x00000002
        /*0030*/ 	.string	""
        /*0030*/ 	.string	"ptxas"
        /*0030*/ 	.string	"Cuda compilation tools, release 13.0, V13.0.88"
        /*0030*/ 	.string	"Build cuda_13.0.r13.0/compiler.36424714_0"
        /*0030*/ 	.string	"-arch sm_100 -m 64 "



//--------------------- .note.nv.cuinfo           --------------------------
	.section	.note.nv.cuinfo,"",@"SHT_NOTE"
	.sectionflags	@"SHF_NOTE_NV_CUINFO"
        /*0018*/ 	.short	0x0002
        /*001a*/ 	.short	0x0064
        /*001c*/ 	.short	0x0082
	.zero		2


//--------------------- .nv.info                  --------------------------
	.section	.nv.info,"",@"SHT_CUDA_INFO"
	.align	4


	//----- nvinfo : EIATTR_REGCOUNT
	.align		4
        /*0000*/ 	.byte	0x04, 0x2f
        /*0002*/ 	.short	(.L_2 - .L_1)
	.align		4
.L_1:
        /*0004*/ 	.word	index@(_Z15mha_backward_mpPK6__halfS1_S1_PKfS1_PfS4_S4_fiiii)
        /*0008*/ 	.word	0x00000028


	//----- nvinfo : EIATTR_FRAME_SIZE
	.align		4
.L_2:
        /*000c*/ 	.byte	0x04, 0x11
        /*000e*/ 	.short	(.L_4 - .L_3)
	.align		4
.L_3:
        /*0010*/ 	.word	index@($__internal_0_$__cuda_sm3x_div_rn_noftz_f32_slowpath)
        /*0014*/ 	.word	0x00000020


	//----- nvinfo : EIATTR_FRAME_SIZE
	.align		4
.L_4:
        /*0018*/ 	.byte	0x04, 0x11
        /*001a*/ 	.short	(.L_6 - .L_5)
	.align		4
.L_5:
        /*001c*/ 	.word	index@(_Z15mha_backward_mpPK6__halfS1_S1_PKfS1_PfS4_S4_fiiii)
        /*0020*/ 	.word	0x00000020


	//----- nvinfo : EIATTR_MIN_STACK_SIZE
	.align		4
.L_6:
        /*0024*/ 	.byte	0x04, 0x12
        /*0026*/ 	.short	(.L_8 - .L_7)
	.align		4
.L_7:
        /*0028*/ 	.word	index@(_Z15mha_backward_mpPK6__halfS1_S1_PKfS1_PfS4_S4_fiiii)
        /*002c*/ 	.word	0x00000020
.L_8:


//--------------------- .nv.compat                --------------------------
	.section	.nv.compat,"",@"SHT_CUDA_COMPAT_INFO"
	.align	4
        /*0000*/ 	.byte	0x02, 0x09, 0x00, 0x00, 0x02, 0x02, 0x01, 0x00, 0x02, 0x05, 0x05, 0x00, 0x03, 0x07, 0x01, 0x01
        /*0010*/ 	.byte	0x02, 0x03, 0x00, 0x00, 0x02, 0x06, 0x01, 0x00, 0x04, 0x0b, 0x08, 0x00, 0x01, 0x00, 0x00, 0x00
        /*0020*/ 	.byte	0x00, 0x00, 0x00, 0x00


//--------------------- .nv.info._Z15mha_backward_mpPK6__halfS1_S1_PKfS1_PfS4_S4_fiiii --------------------------
	.section	.nv.info._Z15mha_backward_mpPK6__halfS1_S1_PKfS1_PfS4_S4_fiiii,"",@"SHT_CUDA_INFO"
	.sectionflags	@""
	.align	4


	//----- nvinfo : EIATTR_CUDA_API_VERSION
	.align		4
        /*0000*/ 	.byte	0x04, 0x37
        /*0002*/ 	.short	(.L_10 - .L_9)
.L_9:
        /*0004*/ 	.word	0x00000082


	//----- nvinfo : EIATTR_KPARAM_INFO
	.align		4
.L_10:
        /*0008*/ 	.byte	0x04, 0x17
        /*000a*/ 	.short	(.L_12 - .L_11)
.L_11:
        /*000c*/ 	.word	0x00000000
        /*0010*/ 	.short	0x000c
        /*0012*/ 	.short	0x0050
        /*0014*/ 	.byte	0x00, 0xf0, 0x11, 0x00


	//----- nvinfo : EIATTR_KPARAM_INFO
	.align		4
.L_12:
        /*0018*/ 	.byte	0x04, 0x17
        /*001a*/ 	.short	(.L_14 - .L_13)
.L_13:
        /*001c*/ 	.word	0x00000000
        /*0020*/ 	.short	0x000b
        /*0022*/ 	.short	0x004c
        /*0024*/ 	.byte	0x00, 0xf0, 0x11, 0x00


	//----- nvinfo : EIATTR_KPARAM_INFO
	.align		4
.L_14:
        /*0028*/ 	.byte	0x04, 0x17
        /*002a*/ 	.short	(.L_16 - .L_15)
.L_15:
        /*002c*/ 	.word	0x00000000
        /*0030*/ 	.short	0x000a
        /*0032*/ 	.short	0x0048
        /*0034*/ 	.byte	0x00, 0xf0, 0x11, 0x00


	//----- nvinfo : EIATTR_KPARAM_INFO
	.align		4
.L_16:
        /*0038*/ 	.byte	0x04, 0x17
        /*003a*/ 	.short	(.L_18 - .L_17)
.L_17:
        /*003c*/ 	.word	0x00000000
        /*0040*/ 	.short	0x0009
        /*0042*/ 	.short	0x0044
        /*0044*/ 	.byte	0x00, 0xf0, 0x11, 0x00


	//----- nvinfo : EIATTR_KPARAM_INFO
	.align		4
.L_18:
        /*0048*/ 	.byte	0x04, 0x17
        /*004a*/ 	.short	(.L_20 - .L_19)
.L_19:
        /*004c*/ 	.word	0x00000000
        /*0050*/ 	.short	0x0008
        /*0052*/ 	.short	0x0040
        /*0054*/ 	.byte	0x00, 0xf0, 0x11, 0x00


	//----- nvinfo : EIATTR_KPARAM_INFO
	.align		4
.L_20:
        /*0058*/ 	.byte	0x04, 0x17
        /*005a*/ 	.short	(.L_22 - .L_21)
.L_21:
        /*005c*/ 	.word	0x00000000
        /*0060*/ 	.short	0x0007
        /*0062*/ 	.short	0x0038
        /*0064*/ 	.byte	0x00, 0xf5, 0x21, 0x00


	//----- nvinfo : EIATTR_KPARAM_INFO
	.align		4
.L_22:
        /*0068*/ 	.byte	0x04, 0x17
        /*006a*/ 	.short	(.L_24 - .L_23)
.L_23:
        /*006c*/ 	.word	0x00000000
        /*0070*/ 	.short	0x0006
        /*0072*/ 	.short	0x0030
        /*0074*/ 	.byte	0x00, 0xf5, 0x21, 0x00


	//----- nvinfo : EIATTR_KPARAM_INFO
	.align		4
.L_24:
        /*0078*/ 	.byte	0x04, 0x17
        /*007a*/ 	.short	(.L_26 - .L_25)
.L_25:
        /*007c*/ 	.word	0x00000000
        /*0080*/ 	.short	0x0005
        /*0082*/ 	.short	0x0028
        /*0084*/ 	.byte	0x00, 0xf5, 0x21, 0x00


	//----- nvinfo : EIATTR_KPARAM_INFO
	.align		4
.L_26:
        /*0088*/ 	.byte	0x04, 0x17
        /*008a*/ 	.short	(.L_28 - .L_27)
.L_27:
        /*008c*/ 	.word	0x00000000
        /*0090*/ 	.short	0x0004
        /*0092*/ 	.short	0x0020
        /*0094*/ 	.byte	0x00, 0xf5, 0x21, 0x00


	//----- nvinfo : EIATTR_KPARAM_INFO
	.align		4
.L_28:
        /*0098*/ 	.byte	0x04, 0x17
        /*009a*/ 	.short	(.L_30 - .L_29)
.L_29:
        /*009c*/ 	.word	0x00000000
        /*00a0*/ 	.short	0x0003
        /*00a2*/ 	.short	0x0018
        /*00a4*/ 	.byte	0x00, 0xf5, 0x21, 0x00


	//----- nvinfo : EIATTR_KPARAM_INFO
	.align		4
.L_30:
        /*00a8*/ 	.byte	0x04, 0x17
        /*00aa*/ 	.short	(.L_32 - .L_31)
.L_31:
        /*00ac*/ 	.word	0x00000000
        /*00b0*/ 	.short	0x0002
        /*00b2*/ 	.short	0x0010
        /*00b4*/ 	.byte	0x00, 0xf5, 0x21, 0x00


	//----- nvinfo : EIATTR_KPARAM_INFO
	.align		4
.L_32:
        /*00b8*/ 	.byte	0x04, 0x17
        /*00ba*/ 	.short	(.L_34 - .L_33)
.L_33:
        /*00bc*/ 	.word	0x00000000
        /*00c0*/ 	.short	0x0001
        /*00c2*/ 	.short	0x0008
        /*00c4*/ 	.byte	0x00, 0xf5, 0x21, 0x00


	//----- nvinfo : EIATTR_KPARAM_INFO
	.align		4
.L_34:
        /*00c8*/ 	.byte	0x04, 0x17
        /*00ca*/ 	.short	(.L_36 - .L_35)
.L_35:
        /*00cc*/ 	.word	0x00000000
        /*00d0*/ 	.short	0x0000
        /*00d2*/ 	.short	0x0000
        /*00d4*/ 	.byte	0x00, 0xf5, 0x21, 0x00


	//----- nvinfo : EIATTR_SPARSE_MMA_MASK
	.align		4
.L_36:
        /*00d8*/ 	.byte	0x03, 0x50
        /*00da*/ 	.short	0x0000


	//----- nvinfo : EIATTR_MAXREG_COUNT
	.align		4
        /*00dc*/ 	.byte	0x03, 0x1b
        /*00de*/ 	.short	0x00ff


	//----- nvinfo : EIATTR_NUM_BARRIERS
	.align		4
        /*00e0*/ 	.byte	0x02, 0x4c
        /*00e2*/ 	.byte	0x01
	.zero		1


	//----- nvinfo : EIATTR_MERCURY_ISA_VERSION
	.align		4
        /*00e4*/ 	.byte	0x03, 0x5f
        /*00e6*/ 	.short	0x0101


	//----- nvinfo : EIATTR_COOP_GROUP_MASK_REGIDS
	.align		4
        /*00e8*/ 	.byte	0x04, 0x29
        /*00ea*/ 	.short	(.L_38 - .L_37)


	//   ....[0]....
.L_37:
        /*00ec*/ 	.word	0xffffffff


	//----- nvinfo : EIATTR_COOP_GROUP_INSTR_OFFSETS
	.align		4
.L_38:
        /*00f0*/ 	.byte	0x04, 0x28
        /*00f2*/ 	.short	(.L_40 - .L_39)


	//   ....[0]....
.L_39:
        /*00f4*/ 	.word	0x00002170


	//----- nvinfo : EIATTR_VRC_CTA_INIT_COUNT
	.align		4
.L_40:
        /*00f8*/ 	.byte	0x02, 0x4a
	.zero		1
	.zero		1


	//----- nvinfo : EIATTR_EXIT_INSTR_OFFSETS
	.align		4
        /*00fc*/ 	.byte	0x04, 0x1c
        /*00fe*/ 	.short	(.L_42 - .L_41)


	//   ....[0]....
.L_41:
        /*0100*/ 	.word	0x000000d0


	//   ....[1]....
        /*0104*/ 	.word	0x00005e30


	//   ....[2]....
        /*0108*/ 	.word	0x000060c0


	//   ....[3]....
        /*010c*/ 	.word	0x00006280


	//   ....[4]....
        /*0110*/ 	.word	0x00006330


	//----- nvinfo : EIATTR_CRS_STACK_SIZE
	.align		4
.L_42:
        /*0114*/ 	.byte	0x04, 0x1e
        /*0116*/ 	.short	(.L_44 - .L_43)
.L_43:
        /*0118*/ 	.word	0x00000000


	//----- nvinfo : EIATTR_CBANK_PARAM_SIZE
	.align		4
.L_44:
        /*011c*/ 	.byte	0x03, 0x19
        /*011e*/ 	.short	0x0054


	//----- nvinfo : EIATTR_PARAM_CBANK
	.align		4
        /*0120*/ 	.byte	0x04, 0x0a
        /*0122*/ 	.short	(.L_46 - .L_45)
	.align		4
.L_45:
        /*0124*/ 	.word	index@(.nv.constant0._Z15mha_backward_mpPK6__halfS1_S1_PKfS1_PfS4_S4_fiiii)
        /*0128*/ 	.short	0x0380
        /*012a*/ 	.short	0x0054


	//----- nvinfo : EIATTR_SW_WAR
	.align		4
.L_46:
        /*012c*/ 	.byte	0x04, 0x36
        /*012e*/ 	.short	(.L_48 - .L_47)
.L_47:
        /*0130*/ 	.word	0x00000008
.L_48:


//--------------------- .nv.callgraph             --------------------------
	.section	.nv.callgraph,"",@"SHT_CUDA_CALLGRAPH"
	.align	4
	.sectionentsize	8
	.align		4
        /*0000*/ 	.word	0x00000000
	.align		4
        /*0004*/ 	.word	0xffffffff
	.align		4
        /*0008*/ 	.word	0x00000000
	.align		4
        /*000c*/ 	.word	0xfffffffe
	.align		4
        /*0010*/ 	.word	0x00000000
	.align		4
        /*0014*/ 	.word	0xfffffffd
	.align		4
        /*0018*/ 	.word	0x00000000
	.align		4
        /*001c*/ 	.word	0xfffffffc


//--------------------- .nv.constant4             --------------------------
	.section	.nv.constant4,"a",@progbits
	.align	8
	.align		8
.nv.constant4:
        /*0000*/ 	.dword	__cudart_i2opi_f


//--------------------- .text._Z15mha_backward_mpPK6__halfS1_S1_PKfS1_PfS4_S4_fiiii --------------------------
	.section	.text._Z15mha_backward_mpPK6__halfS1_S1_PKfS1_PfS4_S4_fiiii,"ax",@progbits
	.align	128
        .global         _Z15mha_backward_mpPK6__halfS1_S1_PKfS1_PfS4_S4_fiiii
        .type           _Z15mha_backward_mpPK6__halfS1_S1_PKfS1_PfS4_S4_fiiii,@function
        .size           _Z15mha_backward_mpPK6__halfS1_S1_PKfS1_PfS4_S4_fiiii,(.L_x_91 - _Z15mha_backward_mpPK6__halfS1_S1_PKfS1_PfS4_S4_fiiii)
        .other          _Z15mha_backward_mpPK6__halfS1_S1_PKfS1_PfS4_S4_fiiii,@"STO_CUDA_ENTRY STV_DEFAULT"
_Z15mha_backward_mpPK6__halfS1_S1_PKfS1_PfS4_S4_fiiii:
.text._Z15mha_backward_mpPK6__halfS1_S1_PKfS1_PfS4_S4_fiiii:
[----:B------:R-:W0:Y:S08]  /*0000*/  LDC R1, c[0x0][0x37c] ;  /* 0x0000df00ff017b82 */ /* 0x000e300000000800 */
[----:B------:R-:W1:Y:S01]  /*0010*/  S2UR UR13, SR_CTAID.Y ;  /* 0x00000000000d79c3 */ /* 0x000e620000002600 */
[----:B------:R-:W2:Y:S01]  /*0020*/  S2R R0, SR_TID.X ;  /* 0x0000000000007919 */ /* 0x000ea20000002100 */
[----:B0-----:R-:W-:-:S06]  /*0030*/  IADD3 R1, PT, PT, R1, -0x20, RZ ;  /* 0xffffffe001017810 */ /* 0x001fcc0007ffe0ff */
[----:B------:R-:W1:Y:S08]  /*0040*/  LDC.64 R26, c[0x0][0x3c8] ;  /* 0x0000f200ff1a7b82 */ /* 0x000e700000000a00 */
[----:B------:R-:W0:Y:S08]  /*0050*/  S2UR UR4, SR_CTAID.X ;  /* 0x00000000000479c3 */ /* 0x000e300000002500 */
[----:B------:R-:W0:Y:S08]  /*0060*/  LDC R2, c[0x0][0x3c4] ;  /* 0x0000f100ff027b82 */ /* 0x000e300000000800 */
[----:B------:R-:W3:Y:S01]  /*0070*/  S2UR UR6, SR_CTAID.Z ;  /* 0x00000000000679c3 */ /* 0x000ee20000002700 */
[----:B-1----:R-:W-:-:S07]  /*0080*/  ISETP.LE.AND P0, PT, R27, UR13, PT ;  /* 0x0000000d1b007c0c */ /* 0x002fce000bf03270 */
[----:B------:R-:W2:Y:S01]  /*0090*/  LDC R5, c[0x0][0x3d0] ;  /* 0x0000f400ff057b82 */ /* 0x000ea20000000800 */
[----:B0-----:R-:W-:-:S04]  /*00a0*/  ISETP.LE.OR P0, PT, R2, UR4, P0 ;  /* 0x0000000402007c0c */ /* 0x001fc80008703670 */
[----:B---3--:R-:W-:-:S04]  /*00b0*/  ISETP.LE.OR P0, PT, R26, UR6, P0 ;  /* 0x000000061a007c0c */ /* 0x008fc80008703670 */
[----:B--2---:R-:W-:-:S13]  /*00c0*/  ISETP.GE.OR P0, PT, R0, R5, P0 ;  /* 0x000000050000720c */ /* 0x004fda0000706670 */
[----:B------:R-:W-:Y:S05]  /*00d0*/  @P0 EXIT ;  /* 0x000000000000094d */ /* 0x000fea0003800000 */
[----:B------:R-:W-:Y:S01]  /*00e0*/  IMAD R26, R26, UR4, RZ ;  /* 0x000000041a1a7c24 */ /* 0x000fe2000f8e02ff */
[----:B------:R-:W0:Y:S01]  /*00f0*/  LDC.64 R10, c[0x0][0x3a0] ;  /* 0x0000e800ff0a7b82 */ /* 0x000e220000000a00 */
[----:B------:R-:W-:Y:S01]  /*0100*/  IMAD R12, R27, UR6, RZ ;  /* 0x000000061b0c7c24 */ /* 0x000fe2000f8e02ff */
[----:B------:R-:W1:Y:S01]  /*0110*/  LDCU.64 UR10, c[0x0][0x358] ;  /* 0x00006b00ff0a77ac */ /* 0x000e620008000a00 */
[----:B------:R-:W-:-:S04]  /*0120*/  IMAD R9, R26, R27, RZ ;  /* 0x0000001b1a097224 */ /* 0x000fc800078e02ff */
[----:B------:R-:W-:-:S04]  /*0130*/  IMAD R29, R9, R5, RZ ;  /* 0x00000005091d7224 */ /* 0x000fc800078e02ff */
[----:B------:R-:W-:-:S04]  /*0140*/  IMAD R2, R12, R5, R29 ;  /* 0x000000050c027224 */ /* 0x000fc800078e021d */
[----:B------:R-:W-:-:S05]  /*0150*/  IMAD R27, R5, UR13, R2 ;  /* 0x0000000d051b7c24 */ /* 0x000fca000f8e0202 */
[----:B------:R-:W-:-:S05]  /*0160*/  IADD3 R27, PT, PT, R27, R0, RZ ;  /* 0x000000001b1b7210 */ /* 0x000fca0007ffe0ff */
[----:B0-----:R-:W-:-:S05]  /*0170*/  IMAD.WIDE.U32 R10, R27, 0x2, R10 ;  /* 0x000000021b0a7825 */ /* 0x001fca00078e000a */
[----:B-1----:R-:W2:Y:S01]  /*0180*/  LDG.E.U16 R3, desc[UR10][R10.64] ;  /* 0x0000000a0a037981 */ /* 0x002ea2000c1e1500 */
[----:B------:R-:W-:Y:S01]  /*0190*/  I2FP.F32.U32 R2, R5 ;  /* 0x0000000500027245 */ /* 0x000fe20000201000 */
[----:B------:R-:W-:Y:S01]  /*01a0*/  BSSY.RECONVERGENT B0, `(.L_x_0) ;  /* 0x0000010000007945 */ /* 0x000fe20003800200 */
[----:B------:R-:W-:Y:S02]  /*01b0*/  I2FP.F32.U32 R5, R0 ;  /* 0x0000000000057245 */ /* 0x000fe40000201000 */
[----:B------:R-:W0:Y:S08]  /*01c0*/  MUFU.RCP R7, R2 ;  /* 0x0000000200077308 */ /* 0x000e300000001000 */
[----:B------:R-:W1:Y:S01]  /*01d0*/  FCHK P0, -R5, R2 ;  /* 0x0000000205007302 */ /* 0x000e620000000100 */
[----:B0-----:R-:W-:-:S04]  /*01e0*/  FFMA R4, -R2, R7, 1 ;  /* 0x3f80000002047423 */ /* 0x001fc80000000107 */
[----:B------:R-:W-:-:S04]  /*01f0*/  FFMA R4, R7, R4, R7 ;  /* 0x0000000407047223 */ /* 0x000fc80000000007 */
[----:B------:R-:W-:-:S04]  /*0200*/  FFMA R7, -R5, R4, RZ ;  /* 0x0000000405077223 */ /* 0x000fc800000001ff */
[----:B------:R-:W-:-:S04]  /*0210*/  FFMA R6, -R2, R7, -R5 ;  /* 0x0000000702067223 */ /* 0x000fc80000000905 */
[----:B------:R-:W-:Y:S01]  /*0220*/  FFMA R4, R4, R6, R7 ;  /* 0x0000000604047223 */ /* 0x000fe20000000007 */
[----:B------:R-:W-:Y:S02]  /*0230*/  HFMA2 R6, -RZ, RZ, 1.875, 0 ;  /* 0x3f800000ff067431 */ /* 0x000fe400000001ff */
[----:B--2---:R-:W-:Y:S01]  /*0240*/  HADD2.F32 R3, -RZ, R3.H0_H0 ;  /* 0x20000003ff037230 */ /* 0x004fe20000004100 */
[----:B-1----:R-:W-:Y:S06]  /*0250*/  @!P0 BRA `(.L_x_1) ;  /* 0x0000000000108947 */ /* 0x002fec0003800000 */
[----:B------:R-:W-:Y:S01]  /*0260*/  FADD R5, -R5, -RZ ;  /* 0x800000ff05057221 */ /* 0x000fe20000000100 */
[----:B------:R-:W-:-:S07]  /*0270*/  MOV R8, 0x290 ;  /* 0x0000029000087802 */ /* 0x000fce0000000f00 */
[----:B------:R-:W-:Y:S05]  /*0280*/  CALL.REL.NOINC `($__internal_0_$__cuda_sm3x_div_rn_noftz_f32_slowpath) ;  /* 0x00000060002c7944 */ /* 0x000fea0003c00000 */
[----:B------:R-:W-:-:S07]  /*0290*/  MOV R4, R7 ;  /* 0x0000000700047202 */ /* 0x000fce0000000f00 */
.L_x_1:
[----:B------:R-:W-:Y:S05]  /*02a0*/  BSYNC.RECONVERGENT B0 ;  /* 0x0000000000007941 */ /* 0x000fea0003800200 */
.L_x_0:
[----:B------:R-:W0:Y:S01]  /*02b0*/  LDC R5, c[0x0][0x3c0] ;  /* 0x0000f000ff057b82 */ /* 0x000e220000000800 */
[----:B------:R-:W-:Y:S01]  /*02c0*/  HFMA2 R15, -RZ, RZ, 0.771484375, 0.21533203125 ;  /* 0x3a2c32e4ff0f7431 */ /* 0x000fe200000001ff */
[----:B------:R-:W-:Y:S01]  /*02d0*/  BSSY.RECONVERGENT B0, `(.L_x_2) ;  /* 0x0000058000007945 */ /* 0x000fe20003800200 */
[C---:B0-----:R-:W-:Y:S01]  /*02e0*/  FMUL R8, |R5|.reuse, 16777216 ;  /* 0x4b80000005087820 */ /* 0x041fe20000400200 */
[----:B------:R-:W-:-:S04]  /*02f0*/  FSETP.GEU.AND P0, PT, |R5|, 1.175494350822287508e-38, PT ;  /* 0x008000000500780b */ /* 0x000fc80003f0e200 */
[----:B------:R-:W-:-:S04]  /*0300*/  FSEL R8, R8, |R5|, !P0 ;  /* 0x4000000508087208 */ /* 0x000fc80004000000 */
[----:B------:R-:W-:-:S04]  /*0310*/  IADD3 R7, PT, PT, R8, -0x3f3504f3, RZ ;  /* 0xc0cafb0d08077810 */ /* 0x000fc80007ffe0ff */
[----:B------:R-:W-:Y:S02]  /*0320*/  LOP3.LUT R11, R7, 0xff800000, RZ, 0xc0, !PT ;  /* 0xff800000070b7812 */ /* 0x000fe400078ec0ff */
[----:B------:R-:W-:Y:S02]  /*0330*/  FSEL R7, RZ, -24, P0 ;  /* 0xc1c00000ff077808 */ /* 0x000fe40000000000 */
[----:B------:R-:W-:-:S05]  /*0340*/  IADD3 R8, PT, PT, R8, -R11, RZ ;  /* 0x8000000b08087210 */ /* 0x000fca0007ffe0ff */
[C---:B------:R-:W-:Y:S01]  /*0350*/  FADD R13, R8.reuse, 1 ;  /* 0x3f800000080d7421 */ /* 0x040fe20000000000 */
[----:B------:R-:W-:Y:S01]  /*0360*/  FADD R10, R8, -1 ;  /* 0xbf800000080a7421 */ /* 0x000fe20000000000 */
[----:B------:R-:W-:-:S03]  /*0370*/  I2FP.F32.S32 R8, R11 ;  /* 0x0000000b00087245 */ /* 0x000fc60000201400 */
[----:B------:R-:W-:Y:S01]  /*0380*/  FADD R14, R10, R10 ;  /* 0x0000000a0a0e7221 */ /* 0x000fe20000000000 */
[----:B------:R-:W0:Y:S01]  /*0390*/  MUFU.RCP R13, R13 ;  /* 0x0000000d000d7308 */ /* 0x000e220000001000 */
[----:B------:R-:W-:Y:S02]  /*03a0*/  FFMA R7, R8, 1.1920928955078125e-07, R7 ;  /* 0x3400000008077823 */ /* 0x000fe40000000007 */
[----:B0-----:R-:W-:-:S04]  /*03b0*/  FMUL R14, R13, R14 ;  /* 0x0000000e0d0e7220 */ /* 0x001fc80000400000 */
[----:B------:R-:W-:Y:S01]  /*03c0*/  FADD R11, R10, -R14 ;  /* 0x8000000e0a0b7221 */ /* 0x000fe20000000000 */
[CC--:B------:R-:W-:Y:S01]  /*03d0*/  FMUL R8, R14.reuse, R14.reuse ;  /* 0x0000000e0e087220 */ /* 0x0c0fe20000400000 */
[----:B------:R-:W-:Y:S02]  /*03e0*/  FFMA R16, R14, 1.4426950216293334961, R7 ;  /* 0x3fb8aa3b0e107823 */ /* 0x000fe40000000007 */
[----:B------:R-:W-:Y:S01]  /*03f0*/  FADD R11, R11, R11 ;  /* 0x0000000b0b0b7221 */ /* 0x000fe20000000000 */
[----:B------:R-:W-:Y:S01]  /*0400*/  FFMA R15, R8, R15, 0.0032181653659790754318 ;  /* 0x3b52e7db080f7423 */ /* 0x000fe2000000000f */
[----:B------:R-:W-:Y:S02]  /*0410*/  FADD R7, R7, -R16 ;  /* 0x8000001007077221 */ /* 0x000fe40000000000 */
[----:B------:R-:W-:Y:S01]  /*0420*/  FFMA R10, R10, -R14, R11 ;  /* 0x8000000e0a0a7223 */ /* 0x000fe2000000000b */
[----:B------:R-:W-:Y:S01]  /*0430*/  FFMA R15, R8, R15, 0.018033718690276145935 ;  /* 0x3c93bb73080f7423 */ /* 0x000fe2000000000f */
[----:B------:R-:W-:-:S02]  /*0440*/  FFMA R7, R14, 1.4426950216293334961, R7 ;  /* 0x3fb8aa3b0e077823 */ /* 0x000fc40000000007 */
[----:B------:R-:W-:Y:S01]  /*0450*/  FMUL R10, R13, R10 ;  /* 0x0000000a0d0a7220 */ /* 0x000fe20000400000 */
[----:B------:R-:W-:Y:S01]  /*0460*/  FFMA R15, R8, R15, 0.12022458761930465698 ;  /* 0x3df6384f080f7423 */ /* 0x000fe2000000000f */
[----:B------:R-:W-:Y:S02]  /*0470*/  MOV R13, 0x391fcb8e ;  /* 0x391fcb8e000d7802 */ /* 0x000fe40000000f00 */
[----:B------:R-:W-:Y:S01]  /*0480*/  FFMA R7, R10, 1.4426950216293334961, R7 ;  /* 0x3fb8aa3b0a077823 */ /* 0x000fe20000000007 */
[----:B------:R-:W-:-:S03]  /*0490*/  FMUL R15, R8, R15 ;  /* 0x0000000f080f7220 */ /* 0x000fc60000400000 */
[----:B------:R-:W-:Y:S01]  /*04a0*/  FFMA R7, R14, 1.9251366722983220825e-08, R7 ;  /* 0x32a55e340e077823 */ /* 0x000fe20000000007 */
[----:B------:R-:W-:-:S04]  /*04b0*/  FMUL R8, R15, 3 ;  /* 0x404000000f087820 */ /* 0x000fc80000400000 */
[----:B------:R-:W-:-:S04]  /*04c0*/  FFMA R8, R10, R8, R7 ;  /* 0x000000080a087223 */ /* 0x000fc80000000007 */
[----:B------:R-:W-:-:S04]  /*04d0*/  FFMA R15, R14, R15, R8 ;  /* 0x0000000f0e0f7223 */ /* 0x000fc80000000008 */
[----:B------:R-:W-:-:S04]  /*04e0*/  FADD R7, R16, R15 ;  /* 0x0000000f10077221 */ /* 0x000fc80000000000 */
[----:B------:R-:W-:Y:S01]  /*04f0*/  FMUL R8, R7, R4 ;  /* 0x0000000407087220 */ /* 0x000fe20000400000 */
[----:B------:R-:W-:-:S03]  /*0500*/  FADD R16, -R16, R7 ;  /* 0x0000000710107221 */ /* 0x000fc60000000100 */
[----:B------:R-:W0:Y:S01]  /*0510*/  FRND R11, R8 ;  /* 0x00000008000b7307 */ /* 0x000e220000201000 */
[----:B------:R-:W-:Y:S01]  /*0520*/  FADD R15, R15, -R16 ;  /* 0x800000100f0f7221 */ /* 0x000fe20000000000 */
[-C--:B------:R-:W-:Y:S01]  /*0530*/  FFMA R10, R7, R4.reuse, -R8 ;  /* 0x00000004070a7223 */ /* 0x080fe20000000808 */
[C---:B------:R-:W-:Y:S02]  /*0540*/  FSETP.GT.AND P1, PT, |R8|.reuse, 152, PT ;  /* 0x431800000800780b */ /* 0x040fe40003f24200 */
[C---:B------:R-:W-:Y:S01]  /*0550*/  FSETP.GEU.AND P2, PT, R8.reuse, RZ, PT ;  /* 0x000000ff0800720b */ /* 0x040fe20003f4e000 */
[----:B------:R-:W-:Y:S02]  /*0560*/  FFMA R10, R15, R4, R10 ;  /* 0x000000040f0a7223 */ /* 0x000fe4000000000a */
[----:B------:R-:W1:Y:S01]  /*0570*/  F2I.NTZ R14, R8 ;  /* 0x00000008000e7305 */ /* 0x000e620000203100 */
[----:B0-----:R-:W-:Y:S01]  /*0580*/  FADD R7, R8, -R11 ;  /* 0x8000000b08077221 */ /* 0x001fe20000000000 */
[----:B------:R-:W-:-:S03]  /*0590*/  FSETP.GT.AND P0, PT, R11, RZ, PT ;  /* 0x000000ff0b00720b */ /* 0x000fc60003f04000 */
[----:B------:R-:W-:Y:S01]  /*05a0*/  FADD R10, R10, R7 ;  /* 0x000000070a0a7221 */ /* 0x000fe20000000000 */
[----:B------:R-:W-:Y:S02]  /*05b0*/  SEL R11, RZ, 0x83000000, P0 ;  /* 0x83000000ff0b7807 */ /* 0x000fe40000000000 */
[----:B------:R-:W-:Y:S01]  /*05c0*/  FSETP.NEU.AND P0, PT, R4, RZ, PT ;  /* 0x000000ff0400720b */ /* 0x000fe20003f0d000 */
[----:B------:R-:W-:-:S03]  /*05d0*/  FFMA R7, R10, R13, 0.0013391353422775864601 ;  /* 0x3aaf85ed0a077423 */ /* 0x000fc6000000000d */
[----:B------:R-:W-:Y:S01]  /*05e0*/  FSETP.EQ.OR P0, PT, R5, 1, !P0 ;  /* 0x3f8000000500780b */ /* 0x000fe20004702400 */
[----:B------:R-:W-:-:S04]  /*05f0*/  FFMA R7, R10, R7, 0.0096188392490148544312 ;  /* 0x3c1d98560a077423 */ /* 0x000fc80000000007 */
[----:B------:R-:W-:-:S04]  /*0600*/  FFMA R7, R10, R7, 0.055503588169813156128 ;  /* 0x3d6357bb0a077423 */ /* 0x000fc80000000007 */
[----:B------:R-:W-:Y:S01]  /*0610*/  FFMA R13, R10, R7, 0.24022644758224487305 ;  /* 0x3e75fdec0a0d7423 */ /* 0x000fe20000000007 */
[----:B------:R-:W-:-:S03]  /*0620*/  FMUL R7, R4, 0.5 ;  /* 0x3f00000004077820 */ /* 0x000fc60000400000 */
[----:B------:R-:W-:-:S03]  /*0630*/  FFMA R13, R10, R13, 0.69314718246459960938 ;  /* 0x3f3172180a0d7423 */ /* 0x000fc6000000000d */
[----:B------:R-:W0:Y:S01]  /*0640*/  FRND.TRUNC R7, R7 ;  /* 0x0000000700077307 */ /* 0x000e22000020d000 */
[----:B------:R-:W-:Y:S01]  /*0650*/  FFMA R13, R10, R13, 1 ;  /* 0x3f8000000a0d7423 */ /* 0x000fe2000000000d */
[----:B------:R-:W-:Y:S02]  /*0660*/  IADD3 R10, PT, PT, R11, 0x7f000000, RZ ;  /* 0x7f0000000b0a7810 */ /* 0x000fe40007ffe0ff */
[----:B-1----:R-:W-:-:S03]  /*0670*/  LEA R11, R14, -R11, 0x17 ;  /* 0x8000000b0e0b7211 */ /* 0x002fc600078eb8ff */
[----:B------:R-:W-:-:S04]  /*0680*/  FMUL R10, R13, R10 ;  /* 0x0000000a0d0a7220 */ /* 0x000fc80000400000 */
[----:B------:R-:W-:Y:S01]  /*0690*/  FMUL R10, R10, R11 ;  /* 0x0000000b0a0a7220 */ /* 0x000fe20000400000 */
[----:B------:R-:W-:Y:S01]  /*06a0*/  @P1 FSEL R10, RZ, +INF , !P2 ;  /* 0x7f800000ff0a1808 */ /* 0x000fe20005000000 */
[----:B0-----:R-:W-:Y:S01]  /*06b0*/  FADD R11, R7, R7 ;  /* 0x00000007070b7221 */ /* 0x001fe20000000000 */
[----:B------:R-:W-:Y:S06]  /*06c0*/  @P0 BRA `(.L_x_3) ;  /* 0x0000000000600947 */ /* 0x000fec0003800000 */
[----:B------:R-:W-:-:S04]  /*06d0*/  FSETP.NAN.AND P0, PT, |R4|, |R4|, PT ;  /* 0x400000040400720b */ /* 0x000fc80003f08200 */
[----:B------:R-:W-:-:S13]  /*06e0*/  FSETP.NUM.AND P0, PT, |R5|, |R5|, !P0 ;  /* 0x400000050500720b */ /* 0x000fda0004707200 */
[----:B------:R-:W-:Y:S01]  /*06f0*/  @!P0 FADD R6, R4, R5 ;  /* 0x0000000504068221 */ /* 0x000fe20000000000 */
[----:B------:R-:W-:Y:S06]  /*0700*/  @!P0 BRA `(.L_x_3) ;  /* 0x0000000000508947 */ /* 0x000fec0003800000 */
[----:B------:R-:W-:Y:S01]  /*0710*/  FSETP.NEU.AND P0, PT, |R5|, +INF , PT ;  /* 0x7f8000000500780b */ /* 0x000fe20003f0d200 */
[----:B------:R-:W-:Y:S01]  /*0720*/  FADD R11, -R11, R4 ;  /* 0x000000040b0b7221 */ /* 0x000fe20000000100 */
[----:B------:R-:W-:-:S13]  /*0730*/  FSETP.NEU.AND P1, PT, R5, RZ, PT ;  /* 0x000000ff0500720b */ /* 0x000fda0003f2d000 */
[----:B------:R-:W-:Y:S05]  /*0740*/  @P0 BRA P1, `(.L_x_4) ;  /* 0x0000000000180947 */ /* 0x000fea0000800000 */
[----:B------:R-:W-:Y:S01]  /*0750*/  FSETP.GEU.AND P1, PT, R4, RZ, PT ;  /* 0x000000ff0400720b */ /* 0x000fe20003f2e000 */
[----:B------:R-:W-:Y:S01]  /*0760*/  FADD R6, R5, R5 ;  /* 0x0000000505067221 */ /* 0x000fe20000000000 */
[----:B------:R-:W-:-:S11]  /*0770*/  FSETP.NEU.AND P0, PT, |R11|, 1, PT ;  /* 0x3f8000000b00780b */ /* 0x000fd60003f0d200 */
[----:B------:R-:W-:-:S04]  /*0780*/  @!P1 LOP3.LUT R6, R6, 0x7f800000, RZ, 0x3c, !PT ;  /* 0x7f80000006069812 */ /* 0x000fc800078e3cff */
[----:B------:R-:W-:Y:S01]  /*0790*/  @P0 LOP3.LUT R6, R6, 0x7fffffff, RZ, 0xc0, !PT ;  /* 0x7fffffff06060812 */ /* 0x000fe200078ec0ff */
[----:B------:R-:W-:Y:S06]  /*07a0*/  BRA `(.L_x_3) ;  /* 0x0000000000287947 */ /* 0x000fec0003800000 */
.L_x_4:
[----:B------:R-:W-:Y:S02]  /*07b0*/  FSETP.NEU.AND P0, PT, |R4|, +INF , PT ;  /* 0x7f8000000400780b */ /* 0x000fe40003f0d200 */
[----:B------:R-:W-:-:S13]  /*07c0*/  FSETP.EQ.AND P1, PT, R5, -1, PT ;  /* 0xbf8000000500780b */ /* 0x000fda0003f22000 */
[----:B------:R-:W-:Y:S05]  /*07d0*/  @!P0 BRA P1, `(.L_x_3) ;  /* 0x00000000001c8947 */ /* 0x000fea0000800000 */
[----:B------:R-:W-:Y:S02]  /*07e0*/  FSETP.GEU.AND P1, PT, R5, RZ, PT ;  /* 0x000000ff0500720b */ /* 0x000fe40003f2e000 */
[----:B------:R-:W-:-:S11]  /*07f0*/  MOV R6, R10 ;  /* 0x0000000a00067202 */ /* 0x000fd60000000f00 */
[----:B------:R-:W0:Y:S01]  /*0800*/  @!P1 FRND.FLOOR R5, R4 ;  /* 0x0000000400059307 */ /* 0x000e220000205000 */
[----:B------:R-:W-:Y:S02]  /*0810*/  @!P1 FSETP.NEU.AND P2, PT, |R11|, 1, PT ;  /* 0x3f8000000b00980b */ /* 0x000fe40003f4d200 */
[----:B0-----:R-:W-:Y:S02]  /*0820*/  @!P1 FSETP.NEU.AND P0, PT, R4, R5, PT ;  /* 0x000000050400920b */ /* 0x001fe40003f0d000 */
[----:B------:R-:W-:-:S04]  /*0830*/  @!P1 FSEL R5, R10, -R10, P2 ;  /* 0x8000000a0a059208 */ /* 0x000fc80001000000 */
[----:B------:R-:W-:-:S07]  /*0840*/  @!P1 FSEL R6, R5, +QNAN , !P0 ;  /* 0x7fffffff05069808 */ /* 0x000fce0004000000 */
.L_x_3:
[----:B------:R-:W-:Y:S05]  /*0850*/  BSYNC.RECONVERGENT B0 ;  /* 0x0000000000007941 */ /* 0x000fea0003800200 */
.L_x_2:
[----:B------:R-:W-:Y:S01]  /*0860*/  F2FP.F16.F32.PACK_AB R6, RZ, R6 ;  /* 0x00000006ff06723e */ /* 0x000fe200000000ff */
[----:B------:R-:W-:Y:S01]  /*0870*/  BSSY.RECONVERGENT B0, `(.L_x_5) ;  /* 0x0000045000007945 */ /* 0x000fe20003800200 */
[----:B------:R-:W-:-:S03]  /*0880*/  I2FP.F32.U32 R13, UR6 ;  /* 0x00000006000d7c45 */ /* 0x000fc60008201000 */
[----:B------:R-:W-:-:S05]  /*0890*/  HADD2.F32 R6, -RZ, R6.H0_H0 ;  /* 0x20000006ff067230 */ /* 0x000fca0000004100 */
[----:B------:R-:W-:-:S04]  /*08a0*/  FMUL R13, R6, R13 ;  /* 0x0000000d060d7220 */ /* 0x000fc80000400000 */
[C---:B------:R-:W-:Y:S01]  /*08b0*/  FMUL R4, R13.reuse, 0.63661974668502807617 ;  /* 0x3f22f9830d047820 */ /* 0x040fe20000400000 */
[----:B------:R-:W-:-:S05]  /*08c0*/  FSETP.GE.AND P0, PT, |R13|, 105615, PT ;  /* 0x47ce47800d00780b */ /* 0x000fca0003f06200 */
[----:B------:R-:W0:Y:S02]  /*08d0*/  F2I.NTZ R4, R4 ;  /* 0x0000000400047305 */ /* 0x000e240000203100 */
[-C--:B0-----:R-:W-:Y:S02]  /*08e0*/  I2FP.F32.S32 R6, R4.reuse ;  /* 0x0000000400067245 */ /* 0x081fe40000201400 */
[----:B------:R-:W-:-:S03]  /*08f0*/  MOV R16, R4 ;  /* 0x0000000400107202 */ /* 0x000fc60000000f00 */
[----:B------:R-:W-:-:S04]  /*0900*/  FFMA R5, R6, -1.5707962512969970703, R13 ;  /* 0xbfc90fda06057823 */ /* 0x000fc8000000000d */
[----:B------:R-:W-:-:S04]  /*0910*/  FFMA R5, R6, -7.5497894158615963534e-08, R5 ;  /* 0xb3a2216806057823 */ /* 0x000fc80000000005 */
[----:B------:R-:W-:-:S05]  /*0920*/  FFMA R17, R6, -5.3903029534742383927e-15, R5 ;  /* 0xa7c234c506117823 */ /* 0x000fca0000000005 */
[----:B------:R-:W-:Y:S01]  /*0930*/  MOV R5, R17 ;  /* 0x0000001100057202 */ /* 0x000fe20000000f00 */
[----:B------:R-:W-:Y:S06]  /*0940*/  @!P0 BRA `(.L_x_6) ;  /* 0x0000000000dc8947 */ /* 0x000fec0003800000 */
[----:B------:R-:W-:-:S13]  /*0950*/  FSETP.NEU.AND P0, PT, |R13|, +INF , PT ;  /* 0x7f8000000d00780b */ /* 0x000fda0003f0d200 */
[----:B------:R-:W-:Y:S01]  /*0960*/  @!P0 FMUL R5, RZ, R13 ;  /* 0x0000000dff058220 */ /* 0x000fe20000400000 */
[----:B------:R-:W-:Y:S01]  /*0970*/  @!P0 MOV R4, RZ ;  /* 0x000000ff00048202 */ /* 0x000fe20000000f00 */
[----:B------:R-:W-:Y:S06]  /*0980*/  @!P0 BRA `(.L_x_6) ;  /* 0x0000000000cc8947 */ /* 0x000fec0003800000 */
[----:B------:R-:W-:Y:S01]  /*0990*/  SHF.L.U32 R5, R13, 0x8, RZ ;  /* 0x000000080d057819 */ /* 0x000fe200000006ff */
[----:B------:R-:W-:Y:S01]  /*09a0*/  HFMA2 R8, -RZ, RZ, 0, 0 ;  /* 0x00000000ff087431 */ /* 0x000fe200000001ff */
[----:B------:R-:W-:Y:S01]  /*09b0*/  MOV R4, R1 ;  /* 0x0000000100047202 */ /* 0x000fe20000000f00 */
[----:B------:R-:W0:Y:S01]  /*09c0*/  LDCU.64 UR8, c[0x4][URZ] ;  /* 0x01000000ff0877ac */ /* 0x000e220008000a00 */
[----:B------:R-:W-:Y:S01]  /*09d0*/  LOP3.LUT R15, R5, 0x80000000, RZ, 0xfc, !PT ;  /* 0x80000000050f7812 */ /* 0x000fe200078efcff */
[----:B------:R-:W-:Y:S01]  /*09e0*/  UMOV UR5, URZ ;  /* 0x000000ff00057c82 */ /* 0x000fe20008000000 */
[----:B------:R-:W-:-:S05]  /*09f0*/  UMOV UR4, URZ ;  /* 0x000000ff00047c82 */ /* 0x000fca0008000000 */
.L_x_7:
[----:B0-----:R-:W-:Y:S02]  /*0a00*/  MOV R10, UR8 ;  /* 0x00000008000a7c02 */ /* 0x001fe40008000f00 */
[----:B------:R-:W-:-:S05]  /*0a10*/  MOV R11, UR9 ;  /* 0x00000009000b7c02 */ /* 0x000fca0008000f00 */
[----:B------:R-:W2:Y:S01]  /*0a20*/  LDG.E.CONSTANT R6, desc[UR10][R10.64] ;  /* 0x0000000a0a067981 */ /* 0x000ea2000c1e9900 */
[----:B------:R-:W-:Y:S02]  /*0a30*/  UIADD3 UR8, UP0, UPT, UR8, 0x4, URZ ;  /* 0x0000000408087890 */ /* 0x000fe4000ff1e0ff */
[----:B------:R-:W-:Y:S02]  /*0a40*/  UIADD3 UR4, UPT, UPT, UR4, 0x1, URZ ;  /* 0x0000000104047890 */ /* 0x000fe4000fffe0ff */
[----:B------:R-:W-:Y:S02]  /*0a50*/  UIADD3.X UR9, UPT, UPT, URZ, UR9, URZ, UP0, !UPT ;  /* 0x00000009ff097290 */ /* 0x000fe400087fe4ff */
[----:B------:R-:W-:Y:S01]  /*0a60*/  UISETP.NE.AND UP0, UPT, UR4, 0x6, UPT ;  /* 0x000000060400788c */ /* 0x000fe2000bf05270 */
[----:B--2---:R-:W-:-:S03]  /*0a70*/  IMAD.WIDE.U32 R6, R6, R15, RZ ;  /* 0x0000000f06067225 */ /* 0x004fc600078e00ff */
[----:B------:R-:W-:-:S04]  /*0a80*/  IADD3 R5, P0, PT, R6, R8, RZ ;  /* 0x0000000806057210 */ /* 0x000fc80007f1e0ff */
[----:B------:R-:W-:Y:S01]  /*0a90*/  IADD3.X R8, PT, PT, R7, UR5, RZ, P0, !PT ;  /* 0x0000000507087c10 */ /* 0x000fe200087fe4ff */
[----:B------:R0:W-:Y:S02]  /*0aa0*/  STL [R4], R5 ;  /* 0x0000000504007387 */ /* 0x0001e40000100800 */
[----:B0-----:R-:W-:Y:S01]  /*0ab0*/  IADD3 R4, PT, PT, R4, 0x4, RZ ;  /* 0x0000000404047810 */ /* 0x001fe20007ffe0ff */
[----:B------:R-:W-:Y:S06]  /*0ac0*/  BRA.U UP0, `(.L_x_7) ;  /* 0xfffffffd00cc7547 */ /* 0x000fec000b83ffff */
[----:B------:R-:W-:Y:S01]  /*0ad0*/  SHF.R.U32.HI R7, RZ, 0x17, R13 ;  /* 0x00000017ff077819 */ /* 0x000fe2000001160d */
[----:B------:R0:W-:Y:S03]  /*0ae0*/  STL [R1+0x18], R8 ;  /* 0x0000180801007387 */ /* 0x0001e60000100800 */
[C---:B------:R-:W-:Y:S02]  /*0af0*/  LOP3.LUT R4, R7.reuse, 0xe0, RZ, 0xc0, !PT ;  /* 0x000000e007047812 */ /* 0x040fe400078ec0ff */
[----:B------:R-:W-:Y:S02]  /*0b00*/  LOP3.LUT P0, RZ, R7, 0x1f, RZ, 0xc0, !PT ;  /* 0x0000001f07ff7812 */ /* 0x000fe4000780c0ff */
[----:B------:R-:W-:-:S04]  /*0b10*/  IADD3 R4, PT, PT, R4, -0x80, RZ ;  /* 0xffffff8004047810 */ /* 0x000fc80007ffe0ff */
[----:B------:R-:W-:-:S05]  /*0b20*/  SHF.R.U32.HI R4, RZ, 0x5, R4 ;  /* 0x00000005ff047819 */ /* 0x000fca0000011604 */
[----:B------:R-:W-:-:S05]  /*0b30*/  IMAD R14, R4, -0x4, R1 ;  /* 0xfffffffc040e7824 */ /* 0x000fca00078e0201 */
[----:B------:R-:W2:Y:S04]  /*0b40*/  LDL R4, [R14+0x18] ;  /* 0x000018000e047983 */ /* 0x000ea80000100800 */
[----:B------:R-:W2:Y:S04]  /*0b50*/  LDL R5, [R14+0x14] ;  /* 0x000014000e057983 */ /* 0x000ea80000100800 */
[----:B------:R-:W3:Y:S01]  /*0b60*/  @P0 LDL R6, [R14+0x10] ;  /* 0x000010000e060983 */ /* 0x000ee20000100800 */
[----:B------:R-:W-:Y:S01]  /*0b70*/  LOP3.LUT R7, R7, 0x1f, RZ, 0xc0, !PT ;  /* 0x0000001f07077812 */ /* 0x000fe200078ec0ff */
[----:B------:R-:W-:Y:S01]  /*0b80*/  UMOV UR4, 0x54442d19 ;  /* 0x54442d1900047882 */ /* 0x000fe20000000000 */
[----:B------:R-:W-:-:S02]  /*0b90*/  UMOV UR5, 0x3bf921fb ;  /* 0x3bf921fb00057882 */ /* 0x000fc40000000000 */
[-C--:B--2---:R-:W-:Y:S02]  /*0ba0*/  @P0 SHF.L.W.U32.HI R4, R5, R7.reuse, R4 ;  /* 0x0000000705040219 */ /* 0x084fe40000010e04 */
[----:B---3--:R-:W-:Y:S02]  /*0bb0*/  @P0 SHF.L.W.U32.HI R5, R6, R7, R5 ;  /* 0x0000000706050219 */ /* 0x008fe40000010e05 */
[----:B------:R-:W-:Y:S02]  /*0bc0*/  ISETP.GE.AND P0, PT, R13, RZ, PT ;  /* 0x000000ff0d00720c */ /* 0x000fe40003f06270 */
[C---:B------:R-:W-:Y:S02]  /*0bd0*/  SHF.L.W.U32.HI R6, R5.reuse, 0x2, R4 ;  /* 0x0000000205067819 */ /* 0x040fe40000010e04 */
[----:B------:R-:W-:Y:S02]  /*0be0*/  SHF.L.U32 R5, R5, 0x2, RZ ;  /* 0x0000000205057819 */ /* 0x000fe400000006ff */
[----:B------:R-:W-:-:S04]  /*0bf0*/  SHF.R.S32.HI R7, RZ, 0x1f, R6 ;  /* 0x0000001fff077819 */ /* 0x000fc80000011406 */
[C---:B------:R-:W-:Y:S02]  /*0c00*/  LOP3.LUT R10, R7.reuse, R5, RZ, 0x3c, !PT ;  /* 0x00000005070a7212 */ /* 0x040fe400078e3cff */
[----:B------:R-:W-:Y:S02]  /*0c10*/  LOP3.LUT R11, R7, R6, RZ, 0x3c, !PT ;  /* 0x00000006070b7212 */ /* 0x000fe400078e3cff */
[----:B------:R-:W-:Y:S02]  /*0c20*/  SHF.R.U32.HI R5, RZ, 0x1e, R4 ;  /* 0x0000001eff057819 */ /* 0x000fe40000011604 */
[C---:B------:R-:W-:Y:S02]  /*0c30*/  LOP3.LUT R7, R6.reuse, R13, RZ, 0x3c, !PT ;  /* 0x0000000d06077212 */ /* 0x040fe400078e3cff */
[----:B------:R-:W1:Y:S01]  /*0c40*/  I2F.F64.S64 R10, R10 ;  /* 0x0000000a000a7312 */ /* 0x000e620000301c00 */
[----:B------:R-:W-:Y:S02]  /*0c50*/  LEA.HI R4, R6, R5, RZ, 0x1 ;  /* 0x0000000506047211 */ /* 0x000fe400078f08ff */
[----:B------:R-:W-:-:S02]  /*0c60*/  ISETP.GE.AND P1, PT, R7, RZ, PT ;  /* 0x000000ff0700720c */ /* 0x000fc40003f26270 */
[----:B------:R-:W-:-:S04]  /*0c70*/  IADD3 R5, PT, PT, -R4, RZ, RZ ;  /* 0x000000ff04057210 */ /* 0x000fc80007ffe1ff */
[----:B------:R-:W-:Y:S01]  /*0c80*/  @!P0 MOV R4, R5 ;  /* 0x0000000500048202 */ /* 0x000fe20000000f00 */
[----:B-1----:R-:W-:-:S10]  /*0c90*/  DMUL R14, R10, UR4 ;  /* 0x000000040a0e7c28 */ /* 0x002fd40008000000 */
[----:B------:R-:W1:Y:S02]  /*0ca0*/  F2F.F32.F64 R14, R14 ;  /* 0x0000000e000e7310 */ /* 0x000e640000301000 */
[----:B01----:R-:W-:-:S07]  /*0cb0*/  FSEL R5, -R14, R14, !P1 ;  /* 0x0000000e0e057208 */ /* 0x003fce0004800100 */
.L_x_6:
[----:B------:R-:W-:Y:S05]  /*0cc0*/  BSYNC.RECONVERGENT B0 ;  /* 0x0000000000007941 */ /* 0x000fea0003800200 */
.L_x_5:
[----:B------:R-:W-:Y:S02]  /*0cd0*/  HFMA2 R18, -RZ, RZ, 0.487060546875, -0.0625 ;  /* 0x37cbac00ff127431 */ /* 0x000fe400000001ff */
[----:B------:R-:W-:Y:S01]  /*0ce0*/  FMUL R7, R5, R5 ;  /* 0x0000000505077220 */ /* 0x000fe20000400000 */
[C---:B------:R-:W-:Y:S01]  /*0cf0*/  LOP3.LUT R8, R4.reuse, 0x1, RZ, 0xc0, !PT ;  /* 0x0000000104087812 */ /* 0x040fe200078ec0ff */
[----:B------:R-:W-:Y:S01]  /*0d00*/  HFMA2 R11, -RZ, RZ, 1.541015625, -0.052001953125 ;  /* 0x3e2aaaa8ff0b7431 */ /* 0x000fe200000001ff */
[----:B------:R-:W-:Y:S01]  /*0d10*/  IADD3 R4, PT, PT, R4, 0x1, RZ ;  /* 0x0000000104047810 */ /* 0x000fe20007ffe0ff */
[----:B------:R-:W-:Y:S01]  /*0d20*/  BSSY.RECONVERGENT B0, `(.L_x_8) ;  /* 0x0000047000007945 */ /* 0x000fe20003800200 */
[----:B------:R-:W-:Y:S02]  /*0d30*/  ISETP.NE.U32.AND P0, PT, R8, 0x1, PT ;  /* 0x000000010800780c */ /* 0x000fe40003f05070 */
[----:B------:R-:W-:Y:S01]  /*0d40*/  MOV R8, 0x3c0885e4 ;  /* 0x3c0885e400087802 */ /* 0x000fe20000000f00 */
[----:B------:R-:W-:Y:S01]  /*0d50*/  FFMA R6, R7, R18, -0.0013887860113754868507 ;  /* 0xbab607ed07067423 */ /* 0x000fe20000000012 */
[----:B------:R-:W-:-:S02]  /*0d60*/  LOP3.LUT P1, RZ, R4, 0x2, RZ, 0xc0, !PT ;  /* 0x0000000204ff7812 */ /* 0x000fc4000782c0ff */
[----:B------:R-:W-:Y:S02]  /*0d70*/  FSEL R8, R8, 0.041666727513074874878, !P0 ;  /* 0x3d2aaabb08087808 */ /* 0x000fe40004000000 */
[----:B------:R-:W-:Y:S02]  /*0d80*/  FSEL R6, R6, -0.00019574658654164522886, P0 ;  /* 0xb94d415306067808 */ /* 0x000fe40000000000 */
[----:B------:R-:W-:Y:S02]  /*0d90*/  FSEL R4, R5, 1, !P0 ;  /* 0x3f80000005047808 */ /* 0x000fe40004000000 */
[----:B------:R-:W-:Y:S01]  /*0da0*/  FSEL R11, -R11, -0.4999999701976776123, !P0 ;  /* 0xbeffffff0b0b7808 */ /* 0x000fe20004000100 */
[----:B------:R-:W-:Y:S01]  /*0db0*/  FFMA R6, R7, R6, R8 ;  /* 0x0000000607067223 */ /* 0x000fe20000000008 */
[----:B------:R-:W-:Y:S01]  /*0dc0*/  FSETP.GE.AND P0, PT, |R13|, 105615, PT ;  /* 0x47ce47800d00780b */ /* 0x000fe20003f06200 */
[C---:B------:R-:W-:Y:S02]  /*0dd0*/  FFMA R5, R7.reuse, R4, RZ ;  /* 0x0000000407057223 */ /* 0x040fe400000000ff */
[----:B------:R-:W-:-:S04]  /*0de0*/  FFMA R6, R7, R6, R11 ;  /* 0x0000000607067223 */ /* 0x000fc8000000000b */
[----:B------:R-:W-:-:S04]  /*0df0*/  FFMA R4, R5, R6, R4 ;  /* 0x0000000605047223 */ /* 0x000fc80000000004 */
[----:B------:R-:W-:Y:S02]  /*0e00*/  @P1 FADD R4, RZ, -R4 ;  /* 0x80000004ff041221 */ /* 0x000fe40000000000 */
[----:B------:R-:W-:Y:S05]  /*0e10*/  @!P0 BRA `(.L_x_9) ;  /* 0x0000000000dc8947 */ /* 0x000fea0003800000 */
[----:B------:R-:W-:-:S13]  /*0e20*/  FSETP.NEU.AND P0, PT, |R13|, +INF , PT ;  /* 0x7f8000000d00780b */ /* 0x000fda0003f0d200 */
[----:B------:R-:W-:Y:S01]  /*0e30*/  @!P0 FMUL R17, RZ, R13 ;  /* 0x0000000dff118220 */ /* 0x000fe20000400000 */
[----:B------:R-:W-:Y:S01]  /*0e40*/  @!P0 MOV R16, RZ ;  /* 0x000000ff00108202 */ /* 0x000fe20000000f00 */
[----:B------:R-:W-:Y:S06]  /*0e50*/  @!P0 BRA `(.L_x_9) ;  /* 0x0000000000cc8947 */ /* 0x000fec0003800000 */
[----:B------:R-:W-:Y:S01]  /*0e60*/  SHF.L.U32 R6, R13, 0x8, RZ ;  /* 0x000000080d067819 */ /* 0x000fe200000006ff */
[----:B------:R-:W0:Y:S01]  /*0e70*/  LDCU.64 UR8, c[0x4][URZ] ;  /* 0x01000000ff0877ac */ /* 0x000e220008000a00 */
[----:B------:R-:W-:Y:S02]  /*0e80*/  MOV R10, RZ ;  /* 0x000000ff000a7202 */ /* 0x000fe40000000f00 */
[----:B------:R-:W-:Y:S01]  /*0e90*/  MOV R5, R1 ;  /* 0x0000000100057202 */ /* 0x000fe20000000f00 */
[----:B------:R-:W-:Y:S01]  /*0ea0*/  UMOV UR5, URZ ;  /* 0x000000ff00057c82 */ /* 0x000fe20008000000 */
[----:B------:R-:W-:Y:S01]  /*0eb0*/  LOP3.LUT R11, R6, 0x80000000, RZ, 0xfc, !PT ;  /* 0x80000000060b7812 */ /* 0x000fe200078efcff */
[----:B------:R-:W-:-:S06]  /*0ec0*/  UMOV UR4, URZ ;  /* 0x000000ff00047c82 */ /* 0x000fcc0008000000 */
.L_x_10:
        /* <DEDUP_REMOVED lines=25> */
[----:B------:R-:W-:Y:S01]  /*1060*/  UMOV UR5, 0x3bf921fb ;  /* 0x3bf921fb00057882 */ /* 0x000fe20000000000 */
[----:B------:R-:W-:-:S02]  /*1070*/  ISETP.GE.AND P1, PT, R13, RZ, PT ;  /* 0x000000ff0d00720c */ /* 0x000fc40003f26270 */
[-C--:B--2---:R-:W-:Y:S02]  /*1080*/  @P0 SHF.L.W.U32.HI R5, R6, R8.reuse, R5 ;  /* 0x0000000806050219 */ /* 0x084fe40000010e05 */
[----:B---3--:R-:W-:Y:S02]  /*1090*/  @P0 SHF.L.W.U32.HI R6, R7, R8, R6 ;  /* 0x0000000807060219 */ /* 0x008fe40000010e06 */
[--C-:B------:R-:W-:Y:S02]  /*10a0*/  SHF.R.U32.HI R16, RZ, 0x1e, R5.reuse ;  /* 0x0000001eff107819 */ /* 0x100fe40000011605 */
[C---:B------:R-:W-:Y:S02]  /*10b0*/  SHF.L.W.U32.HI R7, R6.reuse, 0x2, R5 ;  /* 0x0000000206077819 */ /* 0x040fe40000010e05 */
[----:B------:R-:W-:Y:S02]  /*10c0*/  SHF.L.U32 R6, R6, 0x2, RZ ;  /* 0x0000000206067819 */ /* 0x000fe400000006ff */
[----:B------:R-:W-:-:S02]  /*10d0*/  SHF.R.S32.HI R8, RZ, 0x1f, R7 ;  /* 0x0000001fff087819 */ /* 0x000fc40000011407 */
[C---:B------:R-:W-:Y:S02]  /*10e0*/  LOP3.LUT R13, R7.reuse, R13, RZ, 0x3c, !PT ;  /* 0x0000000d070d7212 */ /* 0x040fe400078e3cff */
[C---:B------:R-:W-:Y:S02]  /*10f0*/  LOP3.LUT R14, R8.reuse, R6, RZ, 0x3c, !PT ;  /* 0x00000006080e7212 */ /* 0x040fe400078e3cff */
[----:B------:R-:W-:Y:S02]  /*1100*/  LOP3.LUT R15, R8, R7, RZ, 0x3c, !PT ;  /* 0x00000007080f7212 */ /* 0x000fe400078e3cff */
[----:B------:R-:W-:Y:S02]  /*1110*/  LEA.HI R16, R7, R16, RZ, 0x1 ;  /* 0x0000001007107211 */ /* 0x000fe400078f08ff */
[----:B------:R-:W-:Y:S02]  /*1120*/  ISETP.GE.AND P0, PT, R13, RZ, PT ;  /* 0x000000ff0d00720c */ /* 0x000fe40003f06270 */
[----:B------:R-:W0:Y:S01]  /*1130*/  I2F.F64.S64 R14, R14 ;  /* 0x0000000e000e7312 */ /* 0x000e220000301c00 */
[----:B------:R-:W-:-:S04]  /*1140*/  IADD3 R5, PT, PT, -R16, RZ, RZ ;  /* 0x000000ff10057210 */ /* 0x000fc80007ffe1ff */
[----:B------:R-:W-:Y:S01]  /*1150*/  @!P1 MOV R16, R5 ;  /* 0x0000000500109202 */ /* 0x000fe20000000f00 */
[----:B0-----:R-:W-:-:S10]  /*1160*/  DMUL R10, R14, UR4 ;  /* 0x000000040e0a7c28 */ /* 0x001fd40008000000 */
[----:B------:R-:W0:Y:S02]  /*1170*/  F2F.F32.F64 R10, R10 ;  /* 0x0000000a000a7310 */ /* 0x000e240000301000 */
[----:B0-----:R-:W-:-:S07]  /*1180*/  FSEL R17, -R10, R10, !P0 ;  /* 0x0000000a0a117208 */ /* 0x001fce0004000100 */
.L_x_9:
[----:B------:R-:W-:Y:S05]  /*1190*/  BSYNC.RECONVERGENT B0 ;  /* 0x0000000000007941 */ /* 0x000fea0003800200 */
.L_x_8:
[----:B------:R-:W0:Y:S08]  /*11a0*/  LDC R5, c[0x0][0x3d0] ;  /* 0x0000f400ff057b82 */ /* 0x000e300000000800 */
[----:B------:R-:W1:Y:S08]  /*11b0*/  LDC.64 R14, c[0x0][0x380] ;  /* 0x0000e000ff0e7b82 */ /* 0x000e700000000a00 */
[----:B------:R-:W2:Y:S01]  /*11c0*/  LDC.64 R22, c[0x0][0x388] ;  /* 0x0000e200ff167b82 */ /* 0x000ea20000000a00 */
[----:B0-----:R-:W0:Y:S01]  /*11d0*/  I2F.U32.RP R8, R5 ;  /* 0x0000000500087306 */ /* 0x001e220000209000 */
[----:B------:R-:W-:-:S07]  /*11e0*/  ISETP.NE.U32.AND P1, PT, R5, RZ, PT ;  /* 0x000000ff0500720c */ /* 0x000fce0003f25070 */
[----:B0-----:R-:W0:Y:S02]  /*11f0*/  MUFU.RCP R8, R8 ;  /* 0x0000000800087308 */ /* 0x001e240000001000 */
[----:B0-----:R-:W-:-:S06]  /*1200*/  IADD3 R7, PT, PT, R8, 0xffffffe, RZ ;  /* 0x0ffffffe08077810 */ /* 0x001fcc0007ffe0ff */
[----:B------:R-:W0:Y:S02]  /*1210*/  F2I.FTZ.U32.TRUNC.NTZ R7, R7 ;  /* 0x0000000700077305 */ /* 0x000e24000021f000 */
[----:B0-----:R-:W-:-:S05]  /*1220*/  IADD3 R6, PT, PT, RZ, -R7, RZ ;  /* 0x80000007ff067210 */ /* 0x001fca0007ffe0ff */
[----:B------:R-:W-:Y:S02]  /*1230*/  IMAD R11, R6, R5, RZ ;  /* 0x00000005060b7224 */ /* 0x000fe400078e02ff */
[----:B------:R-:W-:-:S05]  /*1240*/  HFMA2 R6, -RZ, RZ, 0, 0 ;  /* 0x00000000ff067431 */ /* 0x000fca00000001ff */
[----:B------:R-:W-:Y:S01]  /*1250*/  IMAD.HI.U32 R11, R7, R11, R6 ;  /* 0x0000000b070b7227 */ /* 0x000fe200078e0006 */
[----:B------:R-:W-:-:S05]  /*1260*/  LEA.HI R6, R5, R0, RZ, 0x1f ;  /* 0x0000000005067211 */ /* 0x000fca00078ff8ff */
[----:B------:R-:W-:-:S05]  /*1270*/  IMAD.HI.U32 R11, R11, R6, RZ ;  /* 0x000000060b0b7227 */ /* 0x000fca00078e00ff */
[----:B------:R-:W-:-:S05]  /*1280*/  IADD3 R11, PT, PT, -R11, RZ, RZ ;  /* 0x000000ff0b0b7210 */ /* 0x000fca0007ffe1ff */
[----:B------:R-:W-:-:S05]  /*1290*/  IMAD R6, R5, R11, R6 ;  /* 0x0000000b05067224 */ /* 0x000fca00078e0206 */
[----:B------:R-:W-:-:S13]  /*12a0*/  ISETP.GE.U32.AND P0, PT, R6, R5, PT ;  /* 0x000000050600720c */ /* 0x000fda0003f06070 */
[----:B------:R-:W-:-:S04]  /*12b0*/  @P0 IADD3 R6, PT, PT, R6, -R5, RZ ;  /* 0x8000000506060210 */ /* 0x000fc80007ffe0ff */
[----:B------:R-:W-:-:S13]  /*12c0*/  ISETP.GE.U32.AND P0, PT, R6, R5, PT ;  /* 0x000000050600720c */ /* 0x000fda0003f06070 */
[-C--:B------:R-:W-:Y:S02]  /*12d0*/  @P0 IADD3 R6, PT, PT, R6, -R5.reuse, RZ ;  /* 0x8000000506060210 */ /* 0x080fe40007ffe0ff */
[----:B------:R-:W-:-:S04]  /*12e0*/  @!P1 LOP3.LUT R6, RZ, R5, RZ, 0x33, !PT ;  /* 0x00000005ff069212 */ /* 0x000fc800078e33ff */
[----:B------:R-:W-:-:S05]  /*12f0*/  IADD3 R11, PT, PT, R27, R6, RZ ;  /* 0x000000061b0b7210 */ /* 0x000fca0007ffe0ff */
[----:B-1----:R-:W-:-:S04]  /*1300*/  IMAD.WIDE.U32 R20, R11, 0x2, R14 ;  /* 0x000000020b147825 */ /* 0x002fc800078e000e */
[----:B--2---:R-:W-:Y:S02]  /*1310*/  IMAD.WIDE.U32 R10, R11, 0x2, R22 ;  /* 0x000000020b0a7825 */ /* 0x004fe400078e0016 */
[----:B------:R-:W2:Y:S02]  /*1320*/  LDG.E.U16 R20, desc[UR10][R20.64] ;  /* 0x0000000a14147981 */ /* 0x000ea4000c1e1500 */
[C---:B------:R-:W-:Y:S02]  /*1330*/  IMAD.WIDE.U32 R14, R27.reuse, 0x2, R14 ;  /* 0x000000021b0e7825 */ /* 0x040fe400078e000e */
[----:B------:R0:W3:Y:S02]  /*1340*/  LDG.E.U16 R11, desc[UR10][R10.64] ;  /* 0x0000000a0a0b7981 */ /* 0x0000e4000c1e1500 */
[----:B------:R-:W-:Y:S02]  /*1350*/  IMAD.WIDE.U32 R22, R27, 0x2, R22 ;  /* 0x000000021b167825 */ /* 0x000fe400078e0016 */
[----:B------:R-:W4:Y:S04]  /*1360*/  LDG.E.U16 R14, desc[UR10][R14.64] ;  /* 0x0000000a0e0e7981 */ /* 0x000f28000c1e1500 */
[----:B------:R-:W5:Y:S01]  /*1370*/  LDG.E.U16 R22, desc[UR10][R22.64] ;  /* 0x0000000a16167981 */ /* 0x000f62000c1e1500 */
[----:B------:R-:W-:Y:S01]  /*1380*/  FMUL R8, R17, R17 ;  /* 0x0000001111087220 */ /* 0x000fe20000400000 */
[----:B------:R-:W-:-:S02]  /*1390*/  LOP3.LUT R7, R16, 0x1, RZ, 0xc0, !PT ;  /* 0x0000000110077812 */ /* 0x000fc400078ec0ff */
[----:B------:R-:W-:Y:S01]  /*13a0*/  MOV R13, 0x3d2aaabb ;  /* 0x3d2aaabb000d7802 */ /* 0x000fe20000000f00 */
[----:B------:R-:W-:Y:S01]  /*13b0*/  FFMA R18, R8, R18, -0.0013887860113754868507 ;  /* 0xbab607ed08127423 */ /* 0x000fe20000000012 */
[----:B------:R-:W-:-:S04]  /*13c0*/  ISETP.NE.U32.AND P0, PT, R7, 0x1, PT ;  /* 0x000000010700780c */ /* 0x000fc80003f05070 */
[----:B------:R-:W-:Y:S02]  /*13d0*/  FSEL R7, R18, -0.00019574658654164522886, !P0 ;  /* 0xb94d415312077808 */ /* 0x000fe40004000000 */
[----:B------:R-:W-:Y:S02]  /*13e0*/  FSEL R13, R13, 0.0083327032625675201416, !P0 ;  /* 0x3c0885e40d0d7808 */ /* 0x000fe40004000000 */
[----:B------:R-:W-:Y:S02]  /*13f0*/  MOV R18, 0x3effffff ;  /* 0x3effffff00127802 */ /* 0x000fe40000000f00 */
[----:B------:R-:W-:Y:S01]  /*1400*/  LOP3.LUT P1, RZ, R16, 0x2, RZ, 0xc0, !PT ;  /* 0x0000000210ff7812 */ /* 0x000fe2000782c0ff */
[----:B------:R-:W-:Y:S01]  /*1410*/  FFMA R13, R8, R7, R13 ;  /* 0x00000007080d7223 */ /* 0x000fe2000000000d */
[----:B0-----:R-:W-:Y:S02]  /*1420*/  FSEL R10, -R18, -0.16666662693023681641, !P0 ;  /* 0xbe2aaaa8120a7808 */ /* 0x001fe40004000100 */
[----:B------:R-:W-:-:S03]  /*1430*/  FSEL R7, R17, 1, P0 ;  /* 0x3f80000011077808 */ /* 0x000fc60000000000 */
[----:B------:R-:W-:Y:S01]  /*1440*/  FFMA R10, R8, R13, R10 ;  /* 0x0000000d080a7223 */ /* 0x000fe2000000000a */
[----:B------:R-:W-:Y:S01]  /*1450*/  ISETP.NE.AND P0, PT, R0, RZ, PT ;  /* 0x000000ff0000720c */ /* 0x000fe20003f05270 */
[----:B------:R-:W-:-:S04]  /*1460*/  FFMA R8, R8, R7, RZ ;  /* 0x0000000708087223 */ /* 0x000fc800000000ff */
[----:B------:R-:W-:-:S04]  /*1470*/  FFMA R7, R8, R10, R7 ;  /* 0x0000000a08077223 */ /* 0x000fc80000000007 */
[----:B------:R-:W-:Y:S01]  /*1480*/  @P1 FADD R7, RZ, -R7 ;  /* 0x80000007ff071221 */ /* 0x000fe20000000000 */
[----:B------:R-:W-:Y:S01]  /*1490*/  BSSY.RECONVERGENT B0, `(.L_x_11) ;  /* 0x00000cd000007945 */ /* 0x000fe20003800200 */
[----:B--2---:R-:W-:Y:S02]  /*14a0*/  HADD2.F32 R20, -RZ, R20.H0_H0 ;  /* 0x20000014ff147230 */ /* 0x004fe40000004100 */
[----:B---3--:R-:W-:-:S03]  /*14b0*/  HADD2.F32 R8, -RZ, R11.H0_H0 ;  /* 0x2000000bff087230 */ /* 0x008fc60000004100 */
[C---:B------:R-:W-:Y:S01]  /*14c0*/  FMUL R13, R7.reuse, R20 ;  /* 0x00000014070d7220 */ /* 0x040fe20000400000 */
[----:B----4-:R-:W-:Y:S02]  /*14d0*/  HADD2.F32 R11, -RZ, R14.H0_H0 ;  /* 0x2000000eff0b7230 */ /* 0x010fe40000004100 */
[----:B------:R-:W-:Y:S01]  /*14e0*/  FMUL R8, R7, R8 ;  /* 0x0000000807087220 */ /* 0x000fe20000400000 */
[----:B-----5:R-:W-:Y:S02]  /*14f0*/  HADD2.F32 R25, -RZ, R22.H0_H0 ;  /* 0x20000016ff197230 */ /* 0x020fe40000004100 */
[----:B------:R-:W-:-:S03]  /*1500*/  FFMA R24, R4, R11, R13 ;  /* 0x0000000b04187223 */ /* 0x000fc6000000000d */
[----:B------:R-:W-:Y:S01]  /*1510*/  FFMA R25, R4, R25, R8 ;  /* 0x0000001904197223 */ /* 0x000fe20000000008 */
[----:B------:R-:W-:Y:S06]  /*1520*/  @P0 BRA `(.L_x_12) ;  /* 0x0000000c000c0947 */ /* 0x000fec0003800000 */
[----:B------:R-:W0:Y:S01]  /*1530*/  LDCU UR12, c[0x0][0x3c8] ;  /* 0x00007900ff0c77ac */ /* 0x000e220008000800 */
[----:B------:R-:W-:Y:S01]  /*1540*/  IADD3 R28, PT, PT, R9, UR13, R12 ;  /* 0x0000000d091c7c10 */ /* 0x000fe2000fffe00c */
[----:B------:R-:W-:Y:S02]  /*1550*/  UISETP.GE.U32.AND UP0, UPT, UR6, 0x3, UPT ;  /* 0x000000030600788c */ /* 0x000fe4000bf06070 */
[----:B------:R-:W-:Y:S01]  /*1560*/  UIADD3 UR7, UPT, UPT, UR6, 0x1, URZ ;  /* 0x0000000106077890 */ /* 0x000fe2000fffe0ff */
[----:B------:R-:W-:-:S03]  /*1570*/  UMOV UR4, URZ ;  /* 0x000000ff00047c82 */ /* 0x000fc60008000000 */
[----:B------:R-:W-:Y:S01]  /*1580*/  ULOP3.LUT UR5, UR7, 0x3, URZ, 0xc0, !UPT ;  /* 0x0000000307057892 */ /* 0x000fe2000f8ec0ff */
[----:B0-----:R-:W-:Y:S02]  /*1590*/  IMAD R28, R28, UR12, RZ ;  /* 0x0000000c1c1c7c24 */ /* 0x001fe4000f8e02ff */
[----:B------:R-:W-:Y:S09]  /*15a0*/  BRA.U !UP0, `(.L_x_13) ;  /* 0x0000000508547547 */ /* 0x000ff2000b800000 */
[----:B------:R-:W0:Y:S01]  /*15b0*/  S2UR UR9, SR_CgaCtaId ;  /* 0x00000000000979c3 */ /* 0x000e220000008800 */
[----:B------:R-:W-:Y:S01]  /*15c0*/  ULOP3.LUT UR4, UR7, 0x1fffc, URZ, 0xc0, !UPT ;  /* 0x0001fffc07047892 */ /* 0x000fe2000f8ec0ff */
[----:B------:R-:W-:-:S06]  /*15d0*/  UMOV UR8, 0x400 ;  /* 0x0000040000087882 */ /* 0x000fcc0000000000 */
[----:B------:R-:W1:Y:S01]  /*15e0*/  LDC.64 R8, c[0x0][0x398] ;  /* 0x0000e600ff087b82 */ /* 0x000e620000000a00 */
[----:B0-----:R-:W-:Y:S02]  /*15f0*/  ULEA UR8, UR9, UR8, 0x18 ;  /* 0x0000000809087291 */ /* 0x001fe4000f8ec0ff */
[----:B------:R-:W-:Y:S02]  /*1600*/  UIADD3 UR9, UPT, UPT, -UR4, URZ, URZ ;  /* 0x000000ff04097290 */ /* 0x000fe4000fffe1ff */
[----:B------:R-:W-:Y:S02]  /*1610*/  UIADD3 UR8, UPT, UPT, UR8, 0x8, URZ ;  /* 0x0000000808087890 */ /* 0x000fe4000fffe0ff */
[----:B------:R-:W-:Y:S01]  /*1620*/  UISETP.GE.AND UP0, UPT, UR9, URZ, UPT ;  /* 0x000000ff0900728c */ /* 0x000fe2000bf06270 */
[----:B-1----:R-:W-:-:S03]  /*1630*/  IMAD.WIDE.U32 R8, R28, 0x4, R8 ;  /* 0x000000041c087825 */ /* 0x002fc600078e0008 */
[----:B------:R-:W-:-:S04]  /*1640*/  IADD3 R30, P0, PT, R8, 0x8, RZ ;  /* 0x00000008081e7810 */ /* 0x000fc80007f1e0ff */
[----:B------:R-:W-:Y:S01]  /*1650*/  IADD3.X R31, PT, PT, RZ, R9, RZ, P0, !PT ;  /* 0x00000009ff1f7210 */ /* 0x000fe200007fe4ff */
[----:B------:R-:W-:Y:S08]  /*1660*/  BRA.U UP0, `(.L_x_14) ;  /* 0x0000000100ec7547 */ /* 0x000ff0000b800000 */
[----:B------:R-:W-:Y:S01]  /*1670*/  UIADD3 UR14, UPT, UPT, -UR9, URZ, URZ ;  /* 0x000000ff090e7290 */ /* 0x000fe2000fffe1ff */
[----:B------:R-:W-:-:S03]  /*1680*/  PLOP3.LUT P0, PT, PT, PT, PT, 0x80, 0x8 ;  /* 0x000000000008781c */ /* 0x000fc60003f0f070 */
[----:B------:R-:W-:-:S09]  /*1690*/  UISETP.GT.AND UP0, UPT, UR14, 0xc, UPT ;  /* 0x0000000c0e00788c */ /* 0x000fd2000bf04270 */
[----:B------:R-:W-:Y:S05]  /*16a0*/  BRA.U !UP0, `(.L_x_15) ;  /* 0x00000001087c7547 */ /* 0x000fea000b800000 */
[----:B------:R-:W-:-:S13]  /*16b0*/  PLOP3.LUT P0, PT, PT, PT, PT, 0x8, 0x80 ;  /* 0x000000000080781c */ /* 0x000fda0003f0e170 */
.L_x_16:
[----:B0-----:R-:W2:Y:S04]  /*16c0*/  LDG.E R8, desc[UR10][R30.64+-0x8] ;  /* 0xfffff80a1e087981 */ /* 0x001ea8000c1e1900 */
[----:B------:R-:W2:Y:S04]  /*16d0*/  LDG.E R9, desc[UR10][R30.64+-0x4] ;  /* 0xfffffc0a1e097981 */ /* 0x000ea8000c1e1900 */
[----:B------:R-:W3:Y:S04]  /*16e0*/  LDG.E R10, desc[UR10][R30.64] ;  /* 0x0000000a1e0a7981 */ /* 0x000ee8000c1e1900 */
[----:B------:R-:W3:Y:S04]  /*16f0*/  LDG.E R11, desc[UR10][R30.64+0x4] ;  /* 0x0000040a1e0b7981 */ /* 0x000ee8000c1e1900 */
[----:B------:R-:W4:Y:S04]  /*1700*/  LDG.E R12, desc[UR10][R30.64+0x8] ;  /* 0x0000080a1e0c7981 */ /* 0x000f28000c1e1900 */
[----:B------:R-:W4:Y:S04]  /*1710*/  LDG.E R13, desc[UR10][R30.64+0xc] ;  /* 0x00000c0a1e0d7981 */ /* 0x000f28000c1e1900 */
[----:B------:R-:W5:Y:S04]  /*1720*/  LDG.E R14, desc[UR10][R30.64+0x10] ;  /* 0x0000100a1e0e7981 */ /* 0x000f68000c1e1900 */
        /* <DEDUP_REMOVED lines=8> */
[----:B------:R0:W5:Y:S01]  /*17b0*/  LDG.E R23, desc[UR10][R30.64+0x34] ;  /* 0x0000340a1e177981 */ /* 0x000162000c1e1900 */
[----:B------:R-:W-:-:S04]  /*17c0*/  UIADD3 UR9, UPT, UPT, UR9, 0x10, URZ ;  /* 0x0000001009097890 */ /* 0x000fc8000fffe0ff */
[----:B------:R-:W-:Y:S01]  /*17d0*/  UISETP.GE.AND UP0, UPT, UR9, -0xc, UPT ;  /* 0xfffffff40900788c */ /* 0x000fe2000bf06270 */
[----:B0-----:R-:W-:-:S04]  /*17e0*/  IADD3 R30, P1, PT, R30, 0x40, RZ ;  /* 0x000000401e1e7810 */ /* 0x001fc80007f3e0ff */
[----:B------:R-:W-:Y:S01]  /*17f0*/  IADD3.X R31, PT, PT, RZ, R31, RZ, P1, !PT ;  /* 0x0000001fff1f7210 */ /* 0x000fe20000ffe4ff */
[----:B--2---:R0:W-:Y:S04]  /*1800*/  STS.64 [UR8+-0x8], R8 ;  /* 0xfffff808ff007988 */ /* 0x0041e80008000a08 */
[----:B---3--:R0:W-:Y:S04]  /*1810*/  STS.64 [UR8], R10 ;  /* 0x0000000aff007988 */ /* 0x0081e80008000a08 */
[----:B----4-:R0:W-:Y:S04]  /*1820*/  STS.64 [UR8+0x8], R12 ;  /* 0x0000080cff007988 */ /* 0x0101e80008000a08 */
[----:B-----5:R0:W-:Y:S04]  /*1830*/  STS.64 [UR8+0x10], R14 ;  /* 0x0000100eff007988 */ /* 0x0201e80008000a08 */
[----:B------:R0:W-:Y:S04]  /*1840*/  STS.64 [UR8+0x18], R16 ;  /* 0x00001810ff007988 */ /* 0x0001e80008000a08 */
[----:B------:R0:W-:Y:S04]  /*1850*/  STS.64 [UR8+0x20], R18 ;  /* 0x00002012ff007988 */ /* 0x0001e80008000a08 */
[----:B------:R0:W-:Y:S04]  /*1860*/  STS.64 [UR8+0x28], R20 ;  /* 0x00002814ff007988 */ /* 0x0001e80008000a08 */
[----:B------:R0:W-:Y:S01]  /*1870*/  STS.64 [UR8+0x30], R22 ;  /* 0x00003016ff007988 */ /* 0x0001e20008000a08 */
[----:B------:R-:W-:Y:S01]  /*1880*/  UIADD3 UR8, UPT, UPT, UR8, 0x40, URZ ;  /* 0x0000004008087890 */ /* 0x000fe2000fffe0ff */
[----:B------:R-:W-:Y:S11]  /*1890*/  BRA.U !UP0, `(.L_x_16) ;  /* 0xfffffffd08887547 */ /* 0x000ff6000b83ffff */
.L_x_15:
[----:B------:R-:W-:-:S04]  /*18a0*/  UIADD3 UR14, UPT, UPT, -UR9, URZ, URZ ;  /* 0x000000ff090e7290 */ /* 0x000fc8000fffe1ff */
[----:B------:R-:W-:-:S09]  /*18b0*/  UISETP.GT.AND UP0, UPT, UR14, 0x4, UPT ;  /* 0x000000040e00788c */ /* 0x000fd2000bf04270 */
[----:B------:R-:W-:Y:S05]  /*18c0*/  BRA.U !UP0, `(.L_x_17) ;  /* 0x00000001084c7547 */ /* 0x000fea000b800000 */
[----:B0-----:R-:W2:Y:S04]  /*18d0*/  LDG.E R8, desc[UR10][R30.64+-0x8] ;  /* 0xfffff80a1e087981 */ /* 0x001ea8000c1e1900 */
[----:B------:R-:W2:Y:S04]  /*18e0*/  LDG.E R9, desc[UR10][R30.64+-0x4] ;  /* 0xfffffc0a1e097981 */ /* 0x000ea8000c1e1900 */
[----:B------:R-:W3:Y:S04]  /*18f0*/  LDG.E R10, desc[UR10][R30.64] ;  /* 0x0000000a1e0a7981 */ /* 0x000ee8000c1e1900 */
[----:B------:R-:W3:Y:S04]  /*1900*/  LDG.E R11, desc[UR10][R30.64+0x4] ;  /* 0x0000040a1e0b7981 */ /* 0x000ee8000c1e1900 */
[----:B------:R-:W4:Y:S04]  /*1910*/  LDG.E R12, desc[UR10][R30.64+0x8] ;  /* 0x0000080a1e0c7981 */ /* 0x000f28000c1e1900 */
[----:B------:R-:W4:Y:S04]  /*1920*/  LDG.E R13, desc[UR10][R30.64+0xc] ;  /* 0x00000c0a1e0d7981 */ /* 0x000f28000c1e1900 */
[----:B------:R-:W5:Y:S04]  /*1930*/  LDG.E R14, desc[UR10][R30.64+0x10] ;  /* 0x0000100a1e0e7981 */ /* 0x000f68000c1e1900 */
[----:B------:R0:W5:Y:S01]  /*1940*/  LDG.E R15, desc[UR10][R30.64+0x14] ;  /* 0x0000140a1e0f7981 */ /* 0x000162000c1e1900 */
[----:B------:R-:W-:Y:S01]  /*1950*/  IADD3 R16, P1, PT, R30, 0x20, RZ ;  /* 0x000000201e107810 */ /* 0x000fe20007f3e0ff */
[----:B------:R-:W-:Y:S01]  /*1960*/  UIADD3 UR9, UPT, UPT, UR9, 0x8, URZ ;  /* 0x0000000809097890 */ /* 0x000fe2000fffe0ff */
[----:B------:R-:W-:-:S02]  /*1970*/  PLOP3.LUT P0, PT, PT, PT, PT, 0x8, 0x80 ;  /* 0x000000000080781c */ /* 0x000fc40003f0e170 */
[----:B------:R-:W-:Y:S02]  /*1980*/  IADD3.X R17, PT, PT, RZ, R31, RZ, P1, !PT ;  /* 0x0000001fff117210 */ /* 0x000fe40000ffe4ff */
[----:B0-----:R-:W-:Y:S02]  /*1990*/  MOV R30, R16 ;  /* 0x00000010001e7202 */ /* 0x001fe40000000f00 */
[----:B------:R-:W-:Y:S01]  /*19a0*/  MOV R31, R17 ;  /* 0x00000011001f7202 */ /* 0x000fe20000000f00 */
[----:B--2---:R1:W-:Y:S04]  /*19b0*/  STS.64 [UR8+-0x8], R8 ;  /* 0xfffff808ff007988 */ /* 0x0043e80008000a08 */
[----:B---3--:R1:W-:Y:S04]  /*19c0*/  STS.64 [UR8], R10 ;  /* 0x0000000aff007988 */ /* 0x0083e80008000a08 */
[----:B----4-:R1:W-:Y:S04]  /*19d0*/  STS.64 [UR8+0x8], R12 ;  /* 0x0000080cff007988 */ /* 0x0103e80008000a08 */
[----:B-----5:R1:W-:Y:S01]  /*19e0*/  STS.64 [UR8+0x10], R14 ;  /* 0x0000100eff007988 */ /* 0x0203e20008000a08 */
[----:B------:R-:W-:-:S12]  /*19f0*/  UIADD3 UR8, UPT, UPT, UR8, 0x20, URZ ;  /* 0x0000002008087890 */ /* 0x000fd8000fffe0ff */
.L_x_17:
[----:B------:R-:W-:-:S13]  /*1a00*/  ISETP.EQ.AND P1, PT, RZ, UR9, PT ;  /* 0x00000009ff007c0c */ /* 0x000fda000bf22270 */
[----:B------:R-:W-:Y:S05]  /*1a10*/  @!P0 BRA P1, `(.L_x_13) ;  /* 0x0000000000388947 */ /* 0x000fea0000800000 */
.L_x_14:
[----:B012---:R-:W2:Y:S04]  /*1a20*/  LDG.E R8, desc[UR10][R30.64+-0x8] ;  /* 0xfffff80a1e087981 */ /* 0x007ea8000c1e1900 */
[----:B------:R-:W2:Y:S04]  /*1a30*/  LDG.E R9, desc[UR10][R30.64+-0x4] ;  /* 0xfffffc0a1e097981 */ /* 0x000ea8000c1e1900 */
[----:B------:R-:W3:Y:S04]  /*1a40*/  LDG.E R10, desc[UR10][R30.64] ;  /* 0x0000000a1e0a7981 */ /* 0x000ee8000c1e1900 */
[----:B------:R0:W3:Y:S01]  /*1a50*/  LDG.E R11, desc[UR10][R30.64+0x4] ;  /* 0x0000040a1e0b7981 */ /* 0x0000e2000c1e1900 */
[----:B------:R-:W-:Y:S01]  /*1a60*/  UIADD3 UR9, UPT, UPT, UR9, 0x4, URZ ;  /* 0x0000000409097890 */ /* 0x000fe2000fffe0ff */
[----:B------:R-:W-:-:S03]  /*1a70*/  IADD3 R12, P0, PT, R30, 0x10, RZ ;  /* 0x000000101e0c7810 */ /* 0x000fc60007f1e0ff */
[----:B------:R-:W-:Y:S01]  /*1a80*/  UISETP.NE.AND UP0, UPT, UR9, URZ, UPT ;  /* 0x000000ff0900728c */ /* 0x000fe2000bf05270 */
[----:B------:R-:W-:Y:S02]  /*1a90*/  IADD3.X R13, PT, PT, RZ, R31, RZ, P0, !PT ;  /* 0x0000001fff0d7210 */ /* 0x000fe400007fe4ff */
[----:B0-----:R-:W-:Y:S02]  /*1aa0*/  MOV R30, R12 ;  /* 0x0000000c001e7202 */ /* 0x001fe40000000f00 */
[----:B------:R-:W-:Y:S01]  /*1ab0*/  MOV R31, R13 ;  /* 0x0000000d001f7202 */ /* 0x000fe20000000f00 */
[----:B--2---:R2:W-:Y:S04]  /*1ac0*/  STS.64 [UR8+-0x8], R8 ;  /* 0xfffff808ff007988 */ /* 0x0045e80008000a08 */
[----:B---3--:R2:W-:Y:S01]  /*1ad0*/  STS.64 [UR8], R10 ;  /* 0x0000000aff007988 */ /* 0x0085e20008000a08 */
[----:B------:R-:W-:Y:S01]  /*1ae0*/  UIADD3 UR8, UPT, UPT, UR8, 0x10, URZ ;  /* 0x0000001008087890 */ /* 0x000fe2000fffe0ff */
[----:B------:R-:W-:Y:S11]  /*1af0*/  BRA.U UP0, `(.L_x_14) ;  /* 0xfffffffd00c87547 */ /* 0x000ff6000b83ffff */
.L_x_13:
[----:B------:R-:W-:Y:S02]  /*1b00*/  UISETP.NE.AND UP0, UPT, UR5, URZ, UPT ;  /* 0x000000ff0500728c */ /* 0x000fe4000bf05270 */
[----:B------:R-:W-:-:S07]  /*1b10*/  UISETP.GE.U32.AND UP1, UPT, UR7, UR12, UPT ;  /* 0x0000000c0700728c */ /* 0x000fce000bf26070 */
[----:B------:R-:W-:Y:S05]  /*1b20*/  BRA.U !UP0, `(.L_x_18) ;  /* 0x0000000108487547 */ /* 0x000fea000b800000 */
[----:B012---:R-:W0:Y:S01]  /*1b30*/  LDC.64 R8, c[0x0][0x398] ;  /* 0x0000e600ff087b82 */ /* 0x007e220000000a00 */
[----:B------:R-:W-:Y:S01]  /*1b40*/  IADD3 R11, PT, PT, R28, UR4, RZ ;  /* 0x000000041c0b7c10 */ /* 0x000fe2000fffe0ff */
[----:B------:R-:W-:Y:S01]  /*1b50*/  UMOV UR8, 0x400 ;  /* 0x0000040000087882 */ /* 0x000fe20000000000 */
[----:B------:R-:W-:-:S05]  /*1b60*/  UIADD3 UR5, UPT, UPT, -UR5, URZ, URZ ;  /* 0x000000ff05057290 */ /* 0x000fca000fffe1ff */
[----:B------:R-:W1:Y:S01]  /*1b70*/  S2UR UR9, SR_CgaCtaId ;  /* 0x00000000000979c3 */ /* 0x000e620000008800 */
[----:B0-----:R-:W-:-:S03]  /*1b80*/  IMAD.WIDE.U32 R8, R11, 0x4, R8 ;  /* 0x000000040b087825 */ /* 0x001fc600078e0008 */
[----:B------:R-:W-:Y:S01]  /*1b90*/  MOV R10, R8 ;  /* 0x00000008000a7202 */ /* 0x000fe20000000f00 */
[----:B-1----:R-:W-:-:S04]  /*1ba0*/  ULEA UR8, UR9, UR8, 0x18 ;  /* 0x0000000809087291 */ /* 0x002fc8000f8ec0ff */
[----:B------:R-:W-:-:S12]  /*1bb0*/  ULEA UR4, UR4, UR8, 0x2 ;  /* 0x0000000804047291 */ /* 0x000fd8000f8e10ff */
.L_x_19:
[----:B---3--:R-:W-:-:S06]  /*1bc0*/  MOV R8, R10 ;  /* 0x0000000a00087202 */ /* 0x008fcc0000000f00 */
[----:B------:R0:W2:Y:S01]  /*1bd0*/  LDG.E R8, desc[UR10][R8.64] ;  /* 0x0000000a08087981 */ /* 0x0000a2000c1e1900 */
[----:B------:R-:W-:Y:S01]  /*1be0*/  UIADD3 UR5, UPT, UPT, UR5, 0x1, URZ ;  /* 0x0000000105057890 */ /* 0x000fe2000fffe0ff */
[----:B------:R-:W-:-:S03]  /*1bf0*/  IADD3 R10, P0, PT, R10, 0x4, RZ ;  /* 0x000000040a0a7810 */ /* 0x000fc60007f1e0ff */
[----:B------:R-:W-:Y:S01]  /*1c00*/  UISETP.NE.AND UP0, UPT, UR5, URZ, UPT ;  /* 0x000000ff0500728c */ /* 0x000fe2000bf05270 */
[----:B0-----:R-:W-:Y:S01]  /*1c10*/  IADD3.X R9, PT, PT, RZ, R9, RZ, P0, !PT ;  /* 0x00000009ff097210 */ /* 0x001fe200007fe4ff */
[----:B--2---:R3:W-:Y:S01]  /*1c20*/  STS [UR4], R8 ;  /* 0x00000008ff007988 */ /* 0x0047e20008000804 */
[----:B------:R-:W-:-:S06]  /*1c30*/  UIADD3 UR4, UPT, UPT, UR4, 0x4, URZ ;  /* 0x0000000404047890 */ /* 0x000fcc000fffe0ff */
[----:B------:R-:W-:Y:S06]  /*1c40*/  BRA.U UP0, `(.L_x_19) ;  /* 0xfffffffd00dc7547 */ /* 0x000fec000b83ffff */
.L_x_18:
[----:B------:R-:W-:Y:S05]  /*1c50*/  BRA.U UP1, `(.L_x_12) ;  /* 0x0000000501407547 */ /* 0x000fea000b800000 */
[----:B------:R-:W-:Y:S02]  /*1c60*/  UIADD3 UR5, UPT, UPT, -UR6, -0x2, UR12 ;  /* 0xfffffffe06057890 */ /* 0x000fe4000fffe10c */
[----:B------:R-:W-:Y:S02]  /*1c70*/  ULOP3.LUT UR4, URZ, UR6, URZ, 0x33, !UPT ;  /* 0x00000006ff047292 */ /* 0x000fe4000f8e33ff */
[----:B------:R-:W-:Y:S02]  /*1c80*/  UISETP.GE.U32.AND UP0, UPT, UR5, 0xf, UPT ;  /* 0x0000000f0500788c */ /* 0x000fe4000bf06070 */
[----:B------:R-:W-:-:S04]  /*1c90*/  UIADD3 UR4, UPT, UPT, UR4, UR12, URZ ;  /* 0x0000000c04047290 */ /* 0x000fc8000fffe0ff */
[----:B------:R-:W-:-:S03]  /*1ca0*/  ULOP3.LUT UR9, UR4, 0xf, URZ, 0xc0, !UPT ;  /* 0x0000000f04097892 */ /* 0x000fc6000f8ec0ff */
[----:B------:R-:W-:Y:S09]  /*1cb0*/  BRA.U !UP0, `(.L_x_20) ;  /* 0x0000000108787547 */ /* 0x000ff2000b800000 */
[----:B------:R-:W4:Y:S01]  /*1cc0*/  S2UR UR7, SR_CgaCtaId ;  /* 0x00000000000779c3 */ /* 0x000f220000008800 */
[----:B------:R-:W-:Y:S01]  /*1cd0*/  UMOV UR5, 0x400 ;  /* 0x0000040000057882 */ /* 0x000fe20000000000 */
[----:B------:R-:W-:Y:S01]  /*1ce0*/  UMOV UR8, UR6 ;  /* 0x0000000600087c82 */ /* 0x000fe20008000000 */
[----:B----4-:R-:W-:Y:S02]  /*1cf0*/  ULEA UR7, UR7, UR5, 0x18 ;  /* 0x0000000507077291 */ /* 0x010fe4000f8ec0ff */
[----:B------:R-:W-:Y:S02]  /*1d00*/  ULOP3.LUT UR5, UR4, 0xfffffff0, URZ, 0xc0, !UPT ;  /* 0xfffffff004057892 */ /* 0x000fe4000f8ec0ff */
[----:B------:R-:W-:Y:S02]  /*1d10*/  ULEA UR7, UR6, UR7, 0x2 ;  /* 0x0000000706077291 */ /* 0x000fe4000f8e10ff */
[----:B------:R-:W-:Y:S02]  /*1d20*/  UIADD3 UR5, UPT, UPT, -UR5, URZ, URZ ;  /* 0x000000ff05057290 */ /* 0x000fe4000fffe1ff */
[----:B------:R-:W-:-:S12]  /*1d30*/  UIADD3 UR7, UPT, UPT, UR7, 0x20, URZ ;  /* 0x0000002007077890 */ /* 0x000fd8000fffe0ff */
.L_x_21:
[----:B------:R-:W-:Y:S01]  /*1d40*/  UIADD3 UR5, UPT, UPT, UR5, 0x10, URZ ;  /* 0x0000001005057890 */ /* 0x000fe2000fffe0ff */
[----:B------:R-:W-:Y:S01]  /*1d50*/  STS [UR7+-0x1c], RZ ;  /* 0xffffe4ffff007988 */ /* 0x000fe20008000807 */
[----:B------:R-:W-:Y:S02]  /*1d60*/  UIADD3 UR8, UPT, UPT, UR8, 0x10, URZ ;  /* 0x0000001008087890 */ /* 0x000fe4000fffe0ff */
[----:B------:R-:W-:Y:S01]  /*1d70*/  UISETP.NE.AND UP0, UPT, UR5, URZ, UPT ;  /* 0x000000ff0500728c */ /* 0x000fe2000bf05270 */
[----:B------:R-:W-:Y:S04]  /*1d80*/  STS [UR7+-0x18], RZ ;  /* 0xffffe8ffff007988 */ /* 0x000fe80008000807 */
[----:B------:R-:W-:Y:S04]  /*1d90*/  STS [UR7+-0x14], RZ ;  /* 0xffffecffff007988 */ /* 0x000fe80008000807 */
[----:B------:R-:W-:Y:S04]  /*1da0*/  STS [UR7+-0x10], RZ ;  /* 0xfffff0ffff007988 */ /* 0x000fe80008000807 */
[----:B------:R-:W-:Y:S04]  /*1db0*/  STS [UR7+-0xc], RZ ;  /* 0xfffff4ffff007988 */ /* 0x000fe80008000807 */
[----:B------:R-:W-:Y:S04]  /*1dc0*/  STS [UR7+-0x8], RZ ;  /* 0xfffff8ffff007988 */ /* 0x000fe80008000807 */
[----:B------:R-:W-:Y:S04]  /*1dd0*/  STS [UR7+-0x4], RZ ;  /* 0xfffffcffff007988 */ /* 0x000fe80008000807 */
[----:B------:R-:W-:Y:S04]  /*1de0*/  STS [UR7], RZ ;  /* 0x000000ffff007988 */ /* 0x000fe80008000807 */
[----:B------:R-:W-:Y:S04]  /*1df0*/  STS [UR7+0x4], RZ ;  /* 0x000004ffff007988 */ /* 0x000fe80008000807 */
[----:B------:R-:W-:Y:S04]  /*1e00*/  STS [UR7+0x8], RZ ;  /* 0x000008ffff007988 */ /* 0x000fe80008000807 */
[----:B------:R-:W-:Y:S04]  /*1e10*/  STS [UR7+0xc], RZ ;  /* 0x00000cffff007988 */ /* 0x000fe80008000807 */
[----:B------:R-:W-:Y:S04]  /*1e20*/  STS [UR7+0x10], RZ ;  /* 0x000010ffff007988 */ /* 0x000fe80008000807 */
[----:B------:R-:W-:Y:S04]  /*1e30*/  STS [UR7+0x14], RZ ;  /* 0x000014ffff007988 */ /* 0x000fe80008000807 */
[----:B------:R-:W-:Y:S04]  /*1e40*/  STS [UR7+0x18], RZ ;  /* 0x000018ffff007988 */ /* 0x000fe80008000807 */
[----:B------:R-:W-:Y:S04]  /*1e50*/  STS [UR7+0x1c], RZ ;  /* 0x00001cffff007988 */ /* 0x000fe80008000807 */
[----:B------:R-:W-:Y:S01]  /*1e60*/  STS [UR7+0x20], RZ ;  /* 0x000020ffff007988 */ /* 0x000fe20008000807 */
[----:B------:R-:W-:Y:S01]  /*1e70*/  UIADD3 UR7, UPT, UPT, UR7, 0x40, URZ ;  /* 0x0000004007077890 */ /* 0x000fe2000fffe0ff */
[----:B------:R-:W-:Y:S11]  /*1e80*/  BRA.U UP0, `(.L_x_21) ;  /* 0xfffffffd00ac7547 */ /* 0x000ff6000b83ffff */
[----:B------:R-:W-:-:S12]  /*1e90*/  UIADD3 UR7, UPT, UPT, UR8, 0x1, URZ ;  /* 0x0000000108077890 */ /* 0x000fd8000fffe0ff */
.L_x_20:
[----:B------:R-:W-:-:S09]  /*1ea0*/  UISETP.NE.AND UP0, UPT, UR9, URZ, UPT ;  /* 0x000000ff0900728c */ /* 0x000fd2000bf05270 */
[----:B------:R-:W-:Y:S05]  /*1eb0*/  BRA.U !UP0, `(.L_x_12) ;  /* 0x0000000108a87547 */ /* 0x000fea000b800000 */
[----:B------:R-:W-:Y:S02]  /*1ec0*/  UISETP.GE.U32.AND UP0, UPT, UR9, 0x8, UPT ;  /* 0x000000080900788c */ /* 0x000fe4000bf06070 */
[----:B------:R-:W-:-:S04]  /*1ed0*/  ULOP3.LUT UR12, UR4, 0x7, URZ, 0xc0, !UPT ;  /* 0x00000007040c7892 */ /* 0x000fc8000f8ec0ff */
[----:B------:R-:W-:-:S03]  /*1ee0*/  UISETP.NE.AND UP1, UPT, UR12, URZ, UPT ;  /* 0x000000ff0c00728c */ /* 0x000fc6000bf25270 */
[----:B------:R-:W-:Y:S08]  /*1ef0*/  BRA.U !UP0, `(.L_x_22) ;  /* 0x0000000108347547 */ /* 0x000ff0000b800000 */
[----:B------:R-:W4:Y:S01]  /*1f00*/  S2UR UR8, SR_CgaCtaId ;  /* 0x00000000000879c3 */ /* 0x000f220000008800 */
[----:B------:R-:W-:Y:S02]  /*1f10*/  UMOV UR5, 0x400 ;  /* 0x0000040000057882 */ /* 0x000fe40000000000 */
[----:B----4-:R-:W-:-:S04]  /*1f20*/  ULEA UR5, UR8, UR5, 0x18 ;  /* 0x0000000508057291 */ /* 0x010fc8000f8ec0ff */
[----:B------:R-:W-:Y:S02]  /*1f30*/  ULEA UR5, UR7, UR5, 0x2 ;  /* 0x0000000507057291 */ /* 0x000fe4000f8e10ff */
[----:B------:R-:W-:-:S07]  /*1f40*/  UIADD3 UR7, UPT, UPT, UR7, 0x8, URZ ;  /* 0x0000000807077890 */ /* 0x000fce000fffe0ff */
[----:B------:R-:W-:Y:S04]  /*1f50*/  STS [UR5], RZ ;  /* 0x000000ffff007988 */ /* 0x000fe80008000805 */
[----:B------:R-:W-:Y:S04]  /*1f60*/  STS [UR5+0x4], RZ ;  /* 0x000004ffff007988 */ /* 0x000fe80008000805 */
[----:B------:R-:W-:Y:S04]  /*1f70*/  STS [UR5+0x8], RZ ;  /* 0x000008ffff007988 */ /* 0x000fe80008000805 */
[----:B------:R-:W-:Y:S04]  /*1f80*/  STS [UR5+0xc], RZ ;  /* 0x00000cffff007988 */ /* 0x000fe80008000805 */
[----:B------:R-:W-:Y:S04]  /*1f90*/  STS [UR5+0x10], RZ ;  /* 0x000010ffff007988 */ /* 0x000fe80008000805 */
[----:B------:R-:W-:Y:S04]  /*1fa0*/  STS [UR5+0x14], RZ ;  /* 0x000014ffff007988 */ /* 0x000fe80008000805 */
[----:B------:R-:W-:Y:S04]  /*1fb0*/  STS [UR5+0x18], RZ ;  /* 0x000018ffff007988 */ /* 0x000fe80008000805 */
[----:B------:R-:W-:Y:S01]  /*1fc0*/  STS [UR5+0x1c], RZ ;  /* 0x00001cffff007988 */ /* 0x000fe20008000805 */
.L_x_22:
        /* <DEDUP_REMOVED lines=13> */
[----:B------:R-:W-:Y:S01]  /*20a0*/  STS [UR5+0xc], RZ ;  /* 0x00000cffff007988 */ /* 0x000fe20008000805 */
.L_x_23:
[----:B------:R-:W-:Y:S05]  /*20b0*/  BRA.U !UP1, `(.L_x_12) ;  /* 0x0000000109287547 */ /* 0x000fea000b800000 */
[----:B------:R-:W4:Y:S01]  /*20c0*/  S2UR UR8, SR_CgaCtaId ;  /* 0x00000000000879c3 */ /* 0x000f220000008800 */
[----:B------:R-:W-:Y:S01]  /*20d0*/  UMOV UR5, 0x400 ;  /* 0x0000040000057882 */ /* 0x000fe20000000000 */
[----:B------:R-:W-:Y:S02]  /*20e0*/  UIADD3 UR4, UPT, UPT, -UR4, URZ, URZ ;  /* 0x000000ff04047290 */ /* 0x000fe4000fffe1ff */
[----:B----4-:R-:W-:-:S04]  /*20f0*/  ULEA UR5, UR8, UR5, 0x18 ;  /* 0x0000000508057291 */ /* 0x010fc8000f8ec0ff */
[----:B------:R-:W-:-:S12]  /*2100*/  ULEA UR7, UR7, UR5, 0x2 ;  /* 0x0000000507077291 */ /* 0x000fd8000f8e10ff */
.L_x_24:
[----:B------:R-:W-:Y:S01]  /*2110*/  UIADD3 UR4, UPT, UPT, UR4, 0x1, URZ ;  /* 0x0000000104047890 */ /* 0x000fe2000fffe0ff */
[----:B------:R-:W-:Y:S01]  /*2120*/  STS [UR7], RZ ;  /* 0x000000ffff007988 */ /* 0x000fe20008000807 */
[----:B------:R-:W-:Y:S02]  /*2130*/  UIADD3 UR7, UPT, UPT, UR7, 0x4, URZ ;  /* 0x0000000407077890 */ /* 0x000fe4000fffe0ff */
[----:B------:R-:W-:-:S09]  /*2140*/  UISETP.NE.AND UP0, UPT, UR4, URZ, UPT ;  /* 0x000000ff0400728c */ /* 0x000fd2000bf05270 */
[----:B------:R-:W-:Y:S05]  /*2150*/  BRA.U UP0, `(.L_x_24) ;  /* 0xfffffffd00ec7547 */ /* 0x000fea000b83ffff */
.L_x_12:
[----:B------:R-:W-:Y:S05]  /*2160*/  BSYNC.RECONVERGENT B0 ;  /* 0x0000000000007941 */ /* 0x000fea0003800200 */
.L_x_11:
[----:B------:R-:W-:Y:S01]  /*2170*/  BAR.SYNC.DEFER_BLOCKING 0x0 ;  /* 0x0000000000007b1d */ /* 0x000fe20000010000 */
[----:B------:R-:W-:Y:S01]  /*2180*/  UISETP.GE.U32.AND UP0, UPT, UR6, 0xf, UPT ;  /* 0x0000000f0600788c */ /* 0x000fe2000bf06070 */
[----:B0-----:R-:W-:Y:S01]  /*2190*/  HFMA2 R20, -RZ, RZ, 0, 0 ;  /* 0x00000000ff147431 */ /* 0x001fe200000001ff */
[----:B------:R-:W-:-:S03]  /*21a0*/  UIADD3 UR7, UPT, UPT, UR6, 0x1, URZ ;  /* 0x0000000106077890 */ /* 0x000fc6000fffe0ff */
[----:B------:R-:W-:Y:S01]  /*21b0*/  UMOV UR4, URZ ;  /* 0x000000ff00047c82 */ /* 0x000fe20008000000 */
[----:B------:R-:W-:-:S04]  /*21c0*/  ULOP3.LUT UR9, UR7, 0xf, URZ, 0xc0, !UPT ;  /* 0x0000000f07097892 */ /* 0x000fc8000f8ec0ff */
[----:B------:R-:W-:Y:S01]  /*21d0*/  UISETP.NE.AND UP2, UPT, UR9, URZ, UPT ;  /* 0x000000ff0900728c */ /* 0x000fe2000bf45270 */
[----:B------:R-:W-:Y:S10]  /*21e0*/  BRA.U !UP0, `(.L_x_25) ;  /* 0x00000001087c7547 */ /* 0x000ff4000b800000 */
[----:B------:R-:W0:Y:S01]  /*21f0*/  S2UR UR8, SR_CgaCtaId ;  /* 0x00000000000879c3 */ /* 0x000e220000008800 */
[----:B------:R-:W-:Y:S01]  /*2200*/  UMOV UR5, 0x400 ;  /* 0x0000040000057882 */ /* 0x000fe20000000000 */
[----:B------:R-:W-:Y:S01]  /*2210*/  ULOP3.LUT UR4, UR7, 0x1fff0, URZ, 0xc0, !UPT ;  /* 0x0001fff007047892 */ /* 0x000fe2000f8ec0ff */
[----:B------:R-:W-:Y:S01]  /*2220*/  MOV R20, RZ ;  /* 0x000000ff00147202 */ /* 0x000fe20000000f00 */
[----:B0-----:R-:W-:Y:S02]  /*2230*/  ULEA UR5, UR8, UR5, 0x18 ;  /* 0x0000000508057291 */ /* 0x001fe4000f8ec0ff */
[----:B------:R-:W-:Y:S02]  /*2240*/  UIADD3 UR8, UPT, UPT, -UR4, URZ, URZ ;  /* 0x000000ff04087290 */ /* 0x000fe4000fffe1ff */
[----:B------:R-:W-:-:S12]  /*2250*/  UIADD3 UR5, UPT, UPT, UR5, 0x20, URZ ;  /* 0x0000002005057890 */ /* 0x000fd8000fffe0ff */
.L_x_26:
[----:B-123--:R-:W0:Y:S01]  /*2260*/  LDS.128 R8, [UR5+-0x20] ;  /* 0xffffe005ff087984 */ /* 0x00ee220008000c00 */
[----:B------:R-:W-:-:S03]  /*2270*/  UIADD3 UR8, UPT, UPT, UR8, 0x10, URZ ;  /* 0x0000001008087890 */ /* 0x000fc6000fffe0ff */
[----:B------:R-:W1:Y:S01]  /*2280*/  LDS.128 R12, [UR5+-0x10] ;  /* 0xfffff005ff0c7984 */ /* 0x000e620008000c00 */
[----:B------:R-:W-:-:S03]  /*2290*/  UISETP.NE.AND UP1, UPT, UR8, URZ, UPT ;  /* 0x000000ff0800728c */ /* 0x000fc6000bf25270 */
[----:B------:R-:W2:Y:S01]  /*22a0*/  LDS.128 R16, [UR5] ;  /* 0x00000005ff107984 */ /* 0x000ea20008000c00 */
[----:B0-----:R-:W-:-:S03]  /*22b0*/  FFMA R8, R3, R8, R20 ;  /* 0x0000000803087223 */ /* 0x001fc60000000014 */
[----:B------:R-:W0:Y:S01]  /*22c0*/  LDS.128 R20, [UR5+0x10] ;  /* 0x00001005ff147984 */ /* 0x000e220008000c00 */
[----:B------:R-:W-:Y:S01]  /*22d0*/  UIADD3 UR5, UPT, UPT, UR5, 0x40, URZ ;  /* 0x0000004005057890 */ /* 0x000fe2000fffe0ff */
[----:B------:R-:W-:-:S04]  /*22e0*/  FFMA R9, R3, R9, R8 ;  /* 0x0000000903097223 */ /* 0x000fc80000000008 */
[----:B------:R-:W-:-:S04]  /*22f0*/  FFMA R10, R3, R10, R9 ;  /* 0x0000000a030a7223 */ /* 0x000fc80000000009 */
[----:B------:R-:W-:-:S04]  /*2300*/  FFMA R11, R3, R11, R10 ;  /* 0x0000000b030b7223 */ /* 0x000fc8000000000a */
[----:B-1----:R-:W-:-:S04]  /*2310*/  FFMA R12, R3, R12, R11 ;  /* 0x0000000c030c7223 */ /* 0x002fc8000000000b */
[----:B------:R-:W-:-:S04]  /*2320*/  FFMA R13, R3, R13, R12 ;  /* 0x0000000d030d7223 */ /* 0x000fc8000000000c */
[----:B------:R-:W-:-:S04]  /*2330*/  FFMA R14, R3, R14, R13 ;  /* 0x0000000e030e7223 */ /* 0x000fc8000000000d */
[----:B------:R-:W-:-:S04]  /*2340*/  FFMA R15, R3, R15, R14 ;  /* 0x0000000f030f7223 */ /* 0x000fc8000000000e */
[----:B--2---:R-:W-:-:S04]  /*2350*/  FFMA R16, R3, R16, R15 ;  /* 0x0000001003107223 */ /* 0x004fc8000000000f */
[----:B------:R-:W-:-:S04]  /*2360*/  FFMA R17, R3, R17, R16 ;  /* 0x0000001103117223 */ /* 0x000fc80000000010 */
[----:B------:R-:W-:-:S04]  /*2370*/  FFMA R18, R3, R18, R17 ;  /* 0x0000001203127223 */ /* 0x000fc80000000011 */
[----:B------:R-:W-:-:S04]  /*2380*/  FFMA R19, R3, R19, R18 ;  /* 0x0000001303137223 */ /* 0x000fc80000000012 */
[----:B0-----:R-:W-:-:S04]  /*2390*/  FFMA R20, R3, R20, R19 ;  /* 0x0000001403147223 */ /* 0x001fc80000000013 */
[----:B------:R-:W-:-:S04]  /*23a0*/  FFMA R21, R3, R21, R20 ;  /* 0x0000001503157223 */ /* 0x000fc80000000014 */
[----:B------:R-:W-:-:S04]  /*23b0*/  FFMA R22, R3, R22, R21 ;  /* 0x0000001603167223 */ /* 0x000fc80000000015 */
[----:B------:R-:W-:Y:S01]  /*23c0*/  FFMA R20, R3, R23, R22 ;  /* 0x0000001703147223 */ /* 0x000fe20000000016 */
[----:B------:R-:W-:Y:S06]  /*23d0*/  BRA.U UP1, `(.L_x_26) ;  /* 0xfffffffd01a07547 */ /* 0x000fec000b83ffff */
.L_x_25:
[----:B------:R-:W-:Y:S05]  /*23e0*/  BRA.U !UP2, `(.L_x_27) ;  /* 0x000000010ab87547 */ /* 0x000fea000b800000 */
[----:B------:R-:W-:Y:S02]  /*23f0*/  UISETP.GE.U32.AND UP1, UPT, UR9, 0x8, UPT ;  /* 0x000000080900788c */ /* 0x000fe4000bf26070 */
[----:B------:R-:W-:-:S04]  /*2400*/  ULOP3.LUT UR12, UR7, 0x7, URZ, 0xc0, !UPT ;  /* 0x00000007070c7892 */ /* 0x000fc8000f8ec0ff */
[----:B------:R-:W-:-:S03]  /*2410*/  UISETP.NE.AND UP2, UPT, UR12, URZ, UPT ;  /* 0x000000ff0c00728c */ /* 0x000fc6000bf45270 */
[----:B------:R-:W-:Y:S08]  /*2420*/  BRA.U !UP1, `(.L_x_28) ;  /* 0x00000001093c7547 */ /* 0x000ff0000b800000 */
[----:B------:R-:W0:Y:S01]  /*2430*/  S2UR UR8, SR_CgaCtaId ;  /* 0x00000000000879c3 */ /* 0x000e220000008800 */
[----:B------:R-:W-:Y:S02]  /*2440*/  UMOV UR5, 0x400 ;  /* 0x0000040000057882 */ /* 0x000fe40000000000 */
[----:B0-----:R-:W-:-:S04]  /*2450*/  ULEA UR5, UR8, UR5, 0x18 ;  /* 0x0000000508057291 */ /* 0x001fc8000f8ec0ff */
[----:B------:R-:W-:Y:S02]  /*2460*/  ULEA UR5, UR4, UR5, 0x2 ;  /* 0x0000000504057291 */ /* 0x000fe4000f8e10ff */
[----:B------:R-:W-:-:S07]  /*2470*/  UIADD3 UR4, UPT, UPT, UR4, 0x8, URZ ;  /* 0x0000000804047890 */ /* 0x000fce000fffe0ff */
[----:B-123--:R-:W0:Y:S04]  /*2480*/  LDS.128 R8, [UR5] ;  /* 0x00000005ff087984 */ /* 0x00ee280008000c00 */
[----:B------:R-:W1:Y:S01]  /*2490*/  LDS.128 R12, [UR5+0x10] ;  /* 0x00001005ff0c7984 */ /* 0x000e620008000c00 */
[----:B0-----:R-:W-:-:S04]  /*24a0*/  FFMA R8, R3, R8, R20 ;  /* 0x0000000803087223 */ /* 0x001fc80000000014 */
[----:B------:R-:W-:-:S04]  /*24b0*/  FFMA R9, R3, R9, R8 ;  /* 0x0000000903097223 */ /* 0x000fc80000000008 */
[----:B------:R-:W-:-:S04]  /*24c0*/  FFMA R10, R3, R10, R9 ;  /* 0x0000000a030a7223 */ /* 0x000fc80000000009 */
[----:B------:R-:W-:-:S04]  /*24d0*/  FFMA R11, R3, R11, R10 ;  /* 0x0000000b030b7223 */ /* 0x000fc8000000000a */
[----:B-1----:R-:W-:-:S04]  /*24e0*/  FFMA R12, R3, R12, R11 ;  /* 0x0000000c030c7223 */ /* 0x002fc8000000000b */
[----:B------:R-:W-:-:S04]  /*24f0*/  FFMA R13, R3, R13, R12 ;  /* 0x0000000d030d7223 */ /* 0x000fc8000000000c */
[----:B------:R-:W-:-:S04]  /*2500*/  FFMA R14, R3, R14, R13 ;  /* 0x0000000e030e7223 */ /* 0x000fc8000000000d */
[----:B------:R-:W-:-:S07]  /*2510*/  FFMA R20, R3, R15, R14 ;  /* 0x0000000f03147223 */ /* 0x000fce000000000e */
.L_x_28:
        /* <DEDUP_REMOVED lines=10> */
[----:B-123--:R-:W0:Y:S02]  /*25c0*/  LDS.128 R8, [UR7] ;  /* 0x00000007ff087984 */ /* 0x00ee240008000c00 */
[----:B0-----:R-:W-:-:S04]  /*25d0*/  FFMA R8, R3, R8, R20 ;  /* 0x0000000803087223 */ /* 0x001fc80000000014 */
[----:B------:R-:W-:-:S04]  /*25e0*/  FFMA R9, R3, R9, R8 ;  /* 0x0000000903097223 */ /* 0x000fc80000000008 */
[----:B------:R-:W-:-:S04]  /*25f0*/  FFMA R10, R3, R10, R9 ;  /* 0x0000000a030a7223 */ /* 0x000fc80000000009 */
[----:B------:R-:W-:-:S07]  /*2600*/  FFMA R20, R3, R11, R10 ;  /* 0x0000000b03147223 */ /* 0x000fce000000000a */
.L_x_29:
[----:B------:R-:W-:Y:S05]  /*2610*/  BRA.U !UP2, `(.L_x_27) ;  /* 0x000000010a2c7547 */ /* 0x000fea000b800000 */
[----:B------:R-:W0:Y:S01]  /*2620*/  S2UR UR8, SR_CgaCtaId ;  /* 0x00000000000879c3 */ /* 0x000e220000008800 */
[----:B------:R-:W-:Y:S01]  /*2630*/  UMOV UR7, 0x400 ;  /* 0x0000040000077882 */ /* 0x000fe20000000000 */
[----:B------:R-:W-:Y:S02]  /*2640*/  UIADD3 UR5, UPT, UPT, -UR5, URZ, URZ ;  /* 0x000000ff05057290 */ /* 0x000fe4000fffe1ff */
[----:B0-----:R-:W-:-:S04]  /*2650*/  ULEA UR7, UR8, UR7, 0x18 ;  /* 0x0000000708077291 */ /* 0x001fc8000f8ec0ff */
[----:B------:R-:W-:-:S12]  /*2660*/  ULEA UR4, UR4, UR7, 0x2 ;  /* 0x0000000704047291 */ /* 0x000fd8000f8e10ff */
.L_x_30:
[----:B-123--:R-:W0:Y:S01]  /*2670*/  LDS R8, [UR4] ;  /* 0x00000004ff087984 */ /* 0x00ee220008000800 */
[----:B------:R-:W-:Y:S02]  /*2680*/  UIADD3 UR5, UPT, UPT, UR5, 0x1, URZ ;  /* 0x0000000105057890 */ /* 0x000fe4000fffe0ff */
[----:B------:R-:W-:Y:S02]  /*2690*/  UIADD3 UR4, UPT, UPT, UR4, 0x4, URZ ;  /* 0x0000000404047890 */ /* 0x000fe4000fffe0ff */
[----:B------:R-:W-:Y:S01]  /*26a0*/  UISETP.NE.AND UP1, UPT, UR5, URZ, UPT ;  /* 0x000000ff0500728c */ /* 0x000fe2000bf25270 */
[----:B0-----:R-:W-:-:S08]  /*26b0*/  FFMA R20, R3, R8, R20 ;  /* 0x0000000803147223 */ /* 0x001fd00000000014 */
[----:B------:R-:W-:Y:S05]  /*26c0*/  BRA.U UP1, `(.L_x_30) ;  /* 0xfffffffd01e87547 */ /* 0x000fea000b83ffff */
.L_x_27:
[----:B-123--:R-:W0:Y:S08]  /*26d0*/  LDC.64 R8, c[0x0][0x3b8] ;  /* 0x0000ee00ff087b82 */ /* 0x00ee300000000a00 */
[----:B------:R-:W1:Y:S01]  /*26e0*/  S2UR UR5, SR_CgaCtaId ;  /* 0x00000000000579c3 */ /* 0x000e620000008800 */
[----:B------:R-:W-:-:S07]  /*26f0*/  UMOV UR4, 0x400 ;  /* 0x0000040000047882 */ /* 0x000fce0000000000 */
[----:B------:R-:W2:Y:S01]  /*2700*/  LDC R22, c[0x0][0x3cc] ;  /* 0x0000f300ff167b82 */ /* 0x000ea20000000800 */
[----:B0-----:R-:W-:-:S05]  /*2710*/  IMAD.WIDE.U32 R8, R27, 0x4, R8 ;  /* 0x000000041b087825 */ /* 0x001fca00078e0008 */
[----:B------:R0:W-:Y:S01]  /*2720*/  REDG.E.ADD.F32.FTZ.RN.STRONG.GPU desc[UR10][R8.64], R20 ;  /* 0x00000014080079a6 */ /* 0x0001e2000c12f30a */
[----:B------:R-:W-:Y:S01]  /*2730*/  UIADD3 UR4, UPT, UPT, UR4, 0x200, URZ ;  /* 0x0000020004047890 */ /* 0x000fe2000fffe0ff */
[----:B------:R-:W-:Y:S01]  /*2740*/  IADD3 R14, PT, PT, R29, R0, RZ ;  /* 0x000000001d0e7210 */ /* 0x000fe20007ffe0ff */
[----:B------:R-:W-:Y:S01]  /*2750*/  HFMA2 R15, -RZ, RZ, 0, 0 ;  /* 0x00000000ff0f7431 */ /* 0x000fe200000001ff */
[----:B------:R-:W-:Y:S01]  /*2760*/  MOV R28, RZ ;  /* 0x000000ff001c7202 */ /* 0x000fe20000000f00 */
[----:B-1----:R-:W-:Y:S02]  /*2770*/  ULEA UR4, UR5, UR4, 0x18 ;  /* 0x0000000405047291 */ /* 0x002fe4000f8ec0ff */
[----:B------:R-:W-:Y:S02]  /*2780*/  IMAD R14, R5, UR13, R14 ;  /* 0x0000000d050e7c24 */ /* 0x000fe4000f8e020e */
[----:B------:R-:W-:Y:S01]  /*2790*/  ULEA UR4, UR6, UR4, 0x2 ;  /* 0x0000000406047291 */ /* 0x000fe2000f8e10ff */
[----:B--2---:R-:W-:-:S08]  /*27a0*/  IMAD R13, R22, R5, RZ ;  /* 0x00000005160d7224 */ /* 0x004fd000078e02ff */
[----:B------:R0:W-:Y:S01]  /*27b0*/  STS [UR4], R20 ;  /* 0x00000014ff007988 */ /* 0x0001e20008000804 */
[----:B------:R-:W-:Y:S05]  /*27c0*/  BRA.U !UP0, `(.L_x_31) ;  /* 0x0000000908347547 */ /* 0x000fea000b800000 */
[C---:B------:R-:W-:Y:S01]  /*27d0*/  IADD3 R17, PT, PT, R26.reuse, 0x6, RZ ;  /* 0x000000061a117810 */ /* 0x040fe20007ffe0ff */
[----:B------:R-:W1:Y:S01]  /*27e0*/  S2R R16, SR_TID.X ;  /* 0x0000000000107919 */ /* 0x000e620000002100 */
[----:B------:R-:W2:Y:S01]  /*27f0*/  LDC R15, c[0x0][0x3cc] ;  /* 0x0000f300ff0f7b82 */ /* 0x000ea20000000800 */
[CC--:B0-----:R-:W-:Y:S01]  /*2800*/  IMAD R8, R26.reuse, R22.reuse, R22 ;  /* 0x000000161a087224 */ /* 0x0c1fe200078e0216 */
[C---:B------:R-:W-:Y:S01]  /*2810*/  IADD3 R9, PT, PT, R26.reuse, 0x2, RZ ;  /* 0x000000021a097810 */ /* 0x040fe20007ffe0ff */
[-C--:B------:R-:W-:Y:S01]  /*2820*/  IMAD R20, R17, R22.reuse, UR13 ;  /* 0x0000000d11147e24 */ /* 0x080fe2000f8e0216 */
[C---:B------:R-:W-:Y:S01]  /*2830*/  IADD3 R10, PT, PT, R26.reuse, 0x3, RZ ;  /* 0x000000031a0a7810 */ /* 0x040fe20007ffe0ff */
[----:B------:R-:W1:Y:S01]  /*2840*/  LDCU UR5, c[0x0][0x3d0] ;  /* 0x00007a00ff0577ac */ /* 0x000e620008000800 */
[C---:B------:R-:W-:Y:S01]  /*2850*/  IADD3 R11, PT, PT, R26.reuse, 0x4, RZ ;  /* 0x000000041a0b7810 */ /* 0x040fe20007ffe0ff */
[-C--:B------:R-:W-:Y:S01]  /*2860*/  IMAD R9, R9, R22.reuse, UR13 ;  /* 0x0000000d09097e24 */ /* 0x080fe2000f8e0216 */
[----:B------:R-:W0:Y:S01]  /*2870*/  LDC R17, c[0x0][0x3cc] ;  /* 0x0000f300ff117b82 */ /* 0x000e220000000800 */
[----:B------:R-:W-:Y:S01]  /*2880*/  IADD3 R12, PT, PT, R26, 0x5, RZ ;  /* 0x000000051a0c7810 */ /* 0x000fe20007ffe0ff */
[-C--:B------:R-:W-:Y:S01]  /*2890*/  IMAD R10, R10, R22.reuse, UR13 ;  /* 0x0000000d0a0a7e24 */ /* 0x080fe2000f8e0216 */
[----:B------:R-:W-:Y:S01]  /*28a0*/  IADD3 R8, PT, PT, R8, UR13, RZ ;  /* 0x0000000d08087c10 */ /* 0x000fe2000fffe0ff */
[-C--:B------:R-:W-:Y:S01]  /*28b0*/  IMAD R18, R11, R22.reuse, UR13 ;  /* 0x0000000d0b127e24 */ /* 0x080fe2000f8e0216 */
[----:B------:R-:W-:Y:S01]  /*28c0*/  IADD3 R28, PT, PT, R26, 0xa, RZ ;  /* 0x0000000a1a1c7810 */ /* 0x000fe20007ffe0ff */
[----:B------:R-:W-:Y:S01]  /*28d0*/  IMAD R19, R12, R22, UR13 ;  /* 0x0000000d0c137e24 */ /* 0x000fe2000f8e0216 */
[----:B------:R-:W-:Y:S01]  /*28e0*/  IADD3 R22, PT, PT, R26, 0x9, RZ ;  /* 0x000000091a167810 */ /* 0x000fe20007ffe0ff */
[-CC-:B------:R-:W-:Y:S01]  /*28f0*/  IMAD R12, R8, R5.reuse, R0.reuse ;  /* 0x00000005080c7224 */ /* 0x180fe200078e0200 */
[C---:B------:R-:W-:Y:S01]  /*2900*/  IADD3 R30, PT, PT, R26.reuse, 0xb, RZ ;  /* 0x0000000b1a1e7810 */ /* 0x040fe20007ffe0ff */
[-CC-:B------:R-:W-:Y:S01]  /*2910*/  IMAD R11, R9, R5.reuse, R0.reuse ;  /* 0x00000005090b7224 */ /* 0x180fe200078e0200 */
[----:B------:R-:W-:Y:S01]  /*2920*/  IADD3 R32, PT, PT, R26, 0xc, RZ ;  /* 0x0000000c1a207810 */ /* 0x000fe20007ffe0ff */
[-CC-:B------:R-:W-:Y:S01]  /*2930*/  IMAD R10, R10, R5.reuse, R0.reuse ;  /* 0x000000050a0a7224 */ /* 0x180fe200078e0200 */
[----:B------:R-:W-:Y:S01]  /*2940*/  IADD3 R34, PT, PT, R26, 0xd, RZ ;  /* 0x0000000d1a227810 */ /* 0x000fe20007ffe0ff */
[-CC-:B------:R-:W-:Y:S01]  /*2950*/  IMAD R9, R18, R5.reuse, R0.reuse ;  /* 0x0000000512097224 */ /* 0x180fe200078e0200 */
[C---:B------:R-:W-:Y:S01]  /*2960*/  IADD3 R36, PT, PT, R26.reuse, 0xe, RZ ;  /* 0x0000000e1a247810 */ /* 0x040fe20007ffe0ff */
[-CC-:B------:R-:W-:Y:S01]  /*2970*/  IMAD R8, R19, R5.reuse, R0.reuse ;  /* 0x0000000513087224 */ /* 0x180fe200078e0200 */
[----:B------:R-:W-:Y:S01]  /*2980*/  IADD3 R29, PT, PT, R26, 0xf, RZ ;  /* 0x0000000f1a1d7810 */ /* 0x000fe20007ffe0ff */
[----:B------:R-:W-:Y:S01]  /*2990*/  IMAD R0, R20, R5, R0 ;  /* 0x0000000514007224 */ /* 0x000fe200078e0200 */
[C---:B------:R-:W-:Y:S01]  /*29a0*/  IADD3 R20, PT, PT, R26.reuse, 0x8, RZ ;  /* 0x000000081a147810 */ /* 0x040fe20007ffe0ff */
[----:B------:R-:W-:Y:S01]  /*29b0*/  UIADD3 UR4, UPT, UPT, UR6, 0x1, URZ ;  /* 0x0000000106047890 */ /* 0x000fe2000fffe0ff */
[----:B------:R-:W-:Y:S01]  /*29c0*/  IADD3 R18, PT, PT, R26, 0x7, RZ ;  /* 0x000000071a127810 */ /* 0x000fe20007ffe0ff */
[-C--:B--2---:R-:W-:Y:S01]  /*29d0*/  IMAD R19, R22, R15.reuse, UR13 ;  /* 0x0000000d16137e24 */ /* 0x084fe2000f8e020f */
[----:B------:R-:W-:Y:S01]  /*29e0*/  MOV R35, R14 ;  /* 0x0000000e00237202 */ /* 0x000fe20000000f00 */
[-C--:B------:R-:W-:Y:S01]  /*29f0*/  IMAD R5, R20, R15.reuse, UR13 ;  /* 0x0000000d14057e24 */ /* 0x080fe2000f8e020f */
[----:B------:R-:W-:Y:S01]  /*2a00*/  ULOP3.LUT UR4, UR4, 0x1fff0, URZ, 0xc0, !UPT ;  /* 0x0001fff004047892 */ /* 0x000fe2000f8ec0ff */
[-C--:B------:R-:W-:Y:S01]  /*2a10*/  IMAD R27, R28, R15.reuse, UR13 ;  /* 0x0000000d1c1b7e24 */ /* 0x080fe2000f8e020f */
[----:B------:R-:W-:Y:S01]  /*2a20*/  MOV R28, RZ ;  /* 0x000000ff001c7202 */ /* 0x000fe20000000f00 */
[-C--:B------:R-:W-:Y:S01]  /*2a30*/  IMAD R21, R30, R15.reuse, UR13 ;  /* 0x0000000d1e157e24 */ /* 0x080fe2000f8e020f */
[----:B------:R-:W-:Y:S01]  /*2a40*/  UIADD3 UR4, UPT, UPT, -UR4, URZ, URZ ;  /* 0x000000ff04047290 */ /* 0x000fe2000fffe1ff */
[----:B------:R-:W-:-:S02]  /*2a50*/  IMAD R31, R32, R15, UR13 ;  /* 0x0000000d201f7e24 */ /* 0x000fc4000f8e020f */
[-C--:B------:R-:W-:Y:S02]  /*2a60*/  IMAD R23, R34, R15.reuse, UR13 ;  /* 0x0000000d22177e24 */ /* 0x080fe4000f8e020f */
[-C--:B------:R-:W-:Y:S02]  /*2a70*/  IMAD R33, R36, R15.reuse, UR13 ;  /* 0x0000000d24217e24 */ /* 0x080fe4000f8e020f */
[----:B------:R-:W-:Y:S02]  /*2a80*/  IMAD R29, R29, R15, UR13 ;  /* 0x0000000d1d1d7e24 */ /* 0x000fe4000f8e020f */
[----:B0-----:R-:W-:Y:S02]  /*2a90*/  IMAD R17, R18, R17, UR13 ;  /* 0x0000000d12117e24 */ /* 0x001fe4000f8e0211 */
[--C-:B-1----:R-:W-:Y:S02]  /*2aa0*/  IMAD R36, R5, UR5, R16.reuse ;  /* 0x0000000505247c24 */ /* 0x102fe4000f8e0210 */
[----:B------:R-:W-:-:S02]  /*2ab0*/  IMAD R15, R19, UR5, R16 ;  /* 0x00000005130f7c24 */ /* 0x000fc4000f8e0210 */
[--C-:B------:R-:W-:Y:S02]  /*2ac0*/  IMAD R27, R27, UR5, R16.reuse ;  /* 0x000000051b1b7c24 */ /* 0x100fe4000f8e0210 */
[--C-:B------:R-:W-:Y:S02]  /*2ad0*/  IMAD R30, R21, UR5, R16.reuse ;  /* 0x00000005151e7c24 */ /* 0x100fe4000f8e0210 */
[--C-:B------:R-:W-:Y:S02]  /*2ae0*/  IMAD R31, R31, UR5, R16.reuse ;  /* 0x000000051f1f7c24 */ /* 0x100fe4000f8e0210 */
[--C-:B------:R-:W-:Y:S02]  /*2af0*/  IMAD R32, R23, UR5, R16.reuse ;  /* 0x0000000517207c24 */ /* 0x100fe4000f8e0210 */
[--C-:B------:R-:W-:Y:S02]  /*2b00*/  IMAD R33, R33, UR5, R16.reuse ;  /* 0x0000000521217c24 */ /* 0x100fe4000f8e0210 */
[----:B------:R-:W-:-:S02]  /*2b10*/  IMAD R34, R29, UR5, R16 ;  /* 0x000000051d227c24 */ /* 0x000fc4000f8e0210 */
[----:B------:R-:W-:-:S07]  /*2b20*/  IMAD R5, R17, UR5, R16 ;  /* 0x0000000511057c24 */ /* 0x000fce000f8e0210 */
.L_x_32:
[----:B------:R-:W0:Y:S02]  /*2b30*/  LDC.64 R16, c[0x0][0x390] ;  /* 0x0000e400ff107b82 */ /* 0x000e240000000a00 */
[----:B0-----:R-:W-:-:S06]  /*2b40*/  IMAD.WIDE.U32 R22, R35, 0x2, R16 ;  /* 0x0000000223167825 */ /* 0x001fcc00078e0010 */
[----:B------:R-:W2:Y:S01]  /*2b50*/  LDG.E.U16 R22, desc[UR10][R22.64] ;  /* 0x0000000a16167981 */ /* 0x000ea2000c1e1500 */
[----:B------:R-:W-:-:S04]  /*2b60*/  IMAD.WIDE.U32 R20, R12, 0x2, R16 ;  /* 0x000000020c147825 */ /* 0x000fc800078e0010 */
[----:B------:R-:W-:Y:S02]  /*2b70*/  IMAD.WIDE.U32 R18, R11, 0x2, R16 ;  /* 0x000000020b127825 */ /* 0x000fe400078e0010 */
[----:B------:R-:W3:Y:S04]  /*2b80*/  LDG.E.U16 R20, desc[UR10][R20.64] ;  /* 0x0000000a14147981 */ /* 0x000ee8000c1e1500 */
[----:B------:R-:W4:Y:S01]  /*2b90*/  LDG.E.U16 R18, desc[UR10][R18.64] ;  /* 0x0000000a12127981 */ /* 0x000f22000c1e1500 */
[----:B--2---:R-:W-:-:S05]  /*2ba0*/  HADD2.F32 R29, -RZ, R22.H0_H0 ;  /* 0x20000016ff1d7230 */ /* 0x004fca0000004100 */
[----:B------:R-:W-:Y:S01]  /*2bb0*/  FFMA R37, R3, R29, R28 ;  /* 0x0000001d03257223 */ /* 0x000fe2000000001c */
[----:B------:R-:W-:-:S04]  /*2bc0*/  IMAD.WIDE.U32 R28, R10, 0x2, R16 ;  /* 0x000000020a1c7825 */ /* 0x000fc800078e0010 */
[----:B---3--:R-:W-:Y:S02]  /*2bd0*/  HADD2.F32 R20, -RZ, R20.H0_H0 ;  /* 0x20000014ff147230 */ /* 0x008fe40000004100 */
[----:B------:R-:W2:Y:S01]  /*2be0*/  LDG.E.U16 R28, desc[UR10][R28.64] ;  /* 0x0000000a1c1c7981 */ /* 0x000ea2000c1e1500 */
[----:B------:R-:W-:-:S04]  /*2bf0*/  IMAD.WIDE.U32 R22, R9, 0x2, R16 ;  /* 0x0000000209167825 */ /* 0x000fc800078e0010 */
[----:B------:R-:W-:Y:S01]  /*2c00*/  FFMA R37, R3, R20, R37 ;  /* 0x0000001403257223 */ /* 0x000fe20000000025 */
[----:B----4-:R-:W-:Y:S01]  /*2c10*/  HADD2.F32 R18, -RZ, R18.H0_H0 ;  /* 0x20000012ff127230 */ /* 0x010fe20000004100 */
[----:B------:R-:W3:Y:S01]  /*2c20*/  LDG.E.U16 R22, desc[UR10][R22.64] ;  /* 0x0000000a16167981 */ /* 0x000ee2000c1e1500 */
[----:B------:R-:W-:-:S04]  /*2c30*/  IMAD.WIDE.U32 R20, R8, 0x2, R16 ;  /* 0x0000000208147825 */ /* 0x000fc800078e0010 */
[----:B------:R-:W-:Y:S01]  /*2c40*/  FFMA R37, R3, R18, R37 ;  /* 0x0000001203257223 */ /* 0x000fe20000000025 */
[----:B------:R-:W-:Y:S01]  /*2c50*/  IMAD.WIDE.U32 R18, R0, 0x2, R16 ;  /* 0x0000000200127825 */ /* 0x000fe200078e0010 */
[----:B------:R-:W4:Y:S05]  /*2c60*/  LDG.E.U16 R20, desc[UR10][R20.64] ;  /* 0x0000000a14147981 */ /* 0x000f2a000c1e1500 */
[----:B------:R-:W5:Y:S01]  /*2c70*/  LDG.E.U16 R18, desc[UR10][R18.64] ;  /* 0x0000000a12127981 */ /* 0x000f62000c1e1500 */
[----:B--2---:R-:W-:-:S05]  /*2c80*/  HADD2.F32 R28, -RZ, R28.H0_H0 ;  /* 0x2000001cff1c7230 */ /* 0x004fca0000004100 */
[----:B------:R-:W-:Y:S01]  /*2c90*/  FFMA R37, R3, R28, R37 ;  /* 0x0000001c03257223 */ /* 0x000fe20000000025 */
[----:B---3--:R-:W-:-:S05]  /*2ca0*/  HADD2.F32 R28, -RZ, R22.H0_H0 ;  /* 0x20000016ff1c7230 */ /* 0x008fca0000004100 */
[----:B------:R-:W-:Y:S01]  /*2cb0*/  FFMA R37, R3, R28, R37 ;  /* 0x0000001c03257223 */ /* 0x000fe20000000025 */
[----:B------:R-:W-:-:S04]  /*2cc0*/  IMAD.WIDE.U32 R28, R5, 0x2, R16 ;  /* 0x00000002051c7825 */ /* 0x000fc800078e0010 */
[----:B----4-:R-:W-:Y:S02]  /*2cd0*/  HADD2.F32 R22, -RZ, R20.H0_H0 ;  /* 0x20000014ff167230 */ /* 0x010fe40000004100 */
[----:B------:R-:W2:Y:S01]  /*2ce0*/  LDG.E.U16 R28, desc[UR10][R28.64] ;  /* 0x0000000a1c1c7981 */ /* 0x000ea2000c1e1500 */
[----:B------:R-:W-:-:S04]  /*2cf0*/  IMAD.WIDE.U32 R20, R36, 0x2, R16 ;  /* 0x0000000224147825 */ /* 0x000fc800078e0010 */
[----:B------:R-:W-:Y:S01]  /*2d00*/  FFMA R22, R3, R22, R37 ;  /* 0x0000001603167223 */ /* 0x000fe20000000025 */
[----:B-----5:R-:W-:Y:S02]  /*2d10*/  HADD2.F32 R37, -RZ, R18.H0_H0 ;  /* 0x20000012ff257230 */ /* 0x020fe40000004100 */
[----:B------:R-:W-:Y:S01]  /*2d20*/  IMAD.WIDE.U32 R18, R15, 0x2, R16 ;  /* 0x000000020f127825 */ /* 0x000fe200078e0010 */
[----:B------:R-:W3:Y:S03]  /*2d30*/  LDG.E.U16 R20, desc[UR10][R20.64] ;  /* 0x0000000a14147981 */ /* 0x000ee6000c1e1500 */
[----:B------:R-:W-:Y:S01]  /*2d40*/  FFMA R37, R3, R37, R22 ;  /* 0x0000002503257223 */ /* 0x000fe20000000016 */
[----:B------:R-:W-:Y:S01]  /*2d50*/  IMAD.WIDE.U32 R22, R27, 0x2, R16 ;  /* 0x000000021b167825 */ /* 0x000fe200078e0010 */
[----:B------:R-:W4:Y:S05]  /*2d60*/  LDG.E.U16 R18, desc[UR10][R18.64] ;  /* 0x0000000a12127981 */ /* 0x000f2a000c1e1500 */
[----:B------:R-:W5:Y:S01]  /*2d70*/  LDG.E.U16 R22, desc[UR10][R22.64] ;  /* 0x0000000a16167981 */ /* 0x000f62000c1e1500 */
[----:B--2---:R-:W-:-:S05]  /*2d80*/  HADD2.F32 R28, -RZ, R28.H0_H0 ;  /* 0x2000001cff1c7230 */ /* 0x004fca0000004100 */
[----:B------:R-:W-:Y:S01]  /*2d90*/  FFMA R37, R3, R28, R37 ;  /* 0x0000001c03257223 */ /* 0x000fe20000000025 */
[----:B---3--:R-:W-:Y:S02]  /*2da0*/  HADD2.F32 R28, -RZ, R20.H0_H0 ;  /* 0x20000014ff1c7230 */ /* 0x008fe40000004100 */
[----:B----4-:R-:W-:Y:S02]  /*2db0*/  HADD2.F32 R29, -RZ, R18.H0_H0 ;  /* 0x20000012ff1d7230 */ /* 0x010fe40000004100 */
[----:B------:R-:W-:-:S04]  /*2dc0*/  IMAD.WIDE.U32 R18, R30, 0x2, R16 ;  /* 0x000000021e127825 */ /* 0x000fc800078e0010 */
[----:B------:R-:W-:Y:S01]  /*2dd0*/  FFMA R28, R3, R28, R37 ;  /* 0x0000001c031c7223 */ /* 0x000fe20000000025 */
[----:B------:R-:W-:-:S04]  /*2de0*/  IMAD.WIDE.U32 R20, R31, 0x2, R16 ;  /* 0x000000021f147825 */ /* 0x000fc800078e0010 */
[C---:B------:R-:W-:Y:S01]  /*2df0*/  FFMA R28, R3.reuse, R29, R28 ;  /* 0x0000001d031c7223 */ /* 0x040fe2000000001c */
[----:B------:R-:W2:Y:S01]  /*2e00*/  LDG.E.U16 R18, desc[UR10][R18.64] ;  /* 0x0000000a12127981 */ /* 0x000ea2000c1e1500 */
[----:B-----5:R-:W-:Y:S02]  /*2e10*/  HADD2.F32 R37, -RZ, R22.H0_H0 ;  /* 0x20000016ff257230 */ /* 0x020fe40000004100 */
[----:B------:R-:W-:Y:S01]  /*2e20*/  IMAD.WIDE.U32 R22, R32, 0x2, R16 ;  /* 0x0000000220167825 */ /* 0x000fe200078e0010 */
[----:B------:R-:W3:Y:S03]  /*2e30*/  LDG.E.U16 R20, desc[UR10][R20.64] ;  /* 0x0000000a14147981 */ /* 0x000ee6000c1e1500 */
[----:B------:R-:W-:Y:S01]  /*2e40*/  FFMA R37, R3, R37, R28 ;  /* 0x0000002503257223 */ /* 0x000fe2000000001c */
[--C-:B------:R-:W-:Y:S01]  /*2e50*/  IMAD.WIDE.U32 R28, R33, 0x2, R16.reuse ;  /* 0x00000002211c7825 */ /* 0x100fe200078e0010 */
[----:B------:R-:W4:Y:S03]  /*2e60*/  LDG.E.U16 R22, desc[UR10][R22.64] ;  /* 0x0000000a16167981 */ /* 0x000f26000c1e1500 */
[----:B------:R-:W-:-:S02]  /*2e70*/  IMAD.WIDE.U32 R16, R34, 0x2, R16 ;  /* 0x0000000222107825 */ /* 0x000fc400078e0010 */
[----:B------:R-:W5:Y:S04]  /*2e80*/  LDG.E.U16 R28, desc[UR10][R28.64] ;  /* 0x0000000a1c1c7981 */ /* 0x000f68000c1e1500 */
[----:B------:R-:W5:Y:S01]  /*2e90*/  LDG.E.U16 R16, desc[UR10][R16.64] ;  /* 0x0000000a10107981 */ /* 0x000f62000c1e1500 */
[----:B------:R-:W-:-:S04]  /*2ea0*/  UIADD3 UR4, UPT, UPT, UR4, 0x10, URZ ;  /* 0x0000001004047890 */ /* 0x000fc8000fffe0ff */
[----:B------:R-:W-:Y:S01]  /*2eb0*/  UISETP.NE.AND UP0, UPT, UR4, URZ, UPT ;  /* 0x000000ff0400728c */ /* 0x000fe2000bf05270 */
[C---:B------:R-:W-:Y:S02]  /*2ec0*/  LEA R35, R13.reuse, R35, 0x4 ;  /* 0x000000230d237211 */ /* 0x040fe400078e20ff */
[C---:B------:R-:W-:Y:S02]  /*2ed0*/  LEA R12, R13.reuse, R12, 0x4 ;  /* 0x0000000c0d0c7211 */ /* 0x040fe400078e20ff */
[C---:B------:R-:W-:Y:S02]  /*2ee0*/  LEA R11, R13.reuse, R11, 0x4 ;  /* 0x0000000b0d0b7211 */ /* 0x040fe400078e20ff */
[C---:B------:R-:W-:Y:S02]  /*2ef0*/  LEA R10, R13.reuse, R10, 0x4 ;  /* 0x0000000a0d0a7211 */ /* 0x040fe400078e20ff */
[C---:B------:R-:W-:Y:S02]  /*2f00*/  LEA R9, R13.reuse, R9, 0x4 ;  /* 0x000000090d097211 */ /* 0x040fe400078e20ff */
[----:B------:R-:W-:-:S02]  /*2f10*/  LEA R8, R13, R8, 0x4 ;  /* 0x000000080d087211 */ /* 0x000fc400078e20ff */
        /* <DEDUP_REMOVED lines=9> */
[----:B------:R-:W-:Y:S01]  /*2fb0*/  LEA R34, R13, R34, 0x4 ;  /* 0x000000220d227211 */ /* 0x000fe200078e20ff */
[----:B--2---:R-:W-:Y:S02]  /*2fc0*/  HADD2.F32 R18, -RZ, R18.H0_H0 ;  /* 0x20000012ff127230 */ /* 0x004fe40000004100 */
[----:B---3--:R-:W-:-:S03]  /*2fd0*/  HADD2.F32 R20, -RZ, R20.H0_H0 ;  /* 0x20000014ff147230 */ /* 0x008fc60000004100 */
[----:B------:R-:W-:Y:S01]  /*2fe0*/  FFMA R37, R3, R18, R37 ;  /* 0x0000001203257223 */ /* 0x000fe20000000025 */
[----:B----4-:R-:W-:-:S03]  /*2ff0*/  HADD2.F32 R19, -RZ, R22.H0_H0 ;  /* 0x20000016ff137230 */ /* 0x010fc60000004100 */
[----:B------:R-:W-:Y:S01]  /*3000*/  FFMA R20, R3, R20, R37 ;  /* 0x0000001403147223 */ /* 0x000fe20000000025 */
[----:B-----5:R-:W-:-:S03]  /*3010*/  HADD2.F32 R21, -RZ, R28.H0_H0 ;  /* 0x2000001cff157230 */ /* 0x020fc60000004100 */
[----:B------:R-:W-:Y:S01]  /*3020*/  FFMA R20, R3, R19, R20 ;  /* 0x0000001303147223 */ /* 0x000fe20000000014 */
[----:B------:R-:W-:-:S03]  /*3030*/  HADD2.F32 R19, -RZ, R16.H0_H0 ;  /* 0x20000010ff137230 */ /* 0x000fc60000004100 */
[----:B------:R-:W-:-:S04]  /*3040*/  FFMA R20, R3, R21, R20 ;  /* 0x0000001503147223 */ /* 0x000fc80000000014 */
[----:B------:R-:W-:Y:S01]  /*3050*/  FFMA R28, R3, R19, R20 ;  /* 0x00000013031c7223 */ /* 0x000fe20000000014 */
[----:B------:R-:W-:Y:S06]  /*3060*/  BRA.U UP0, `(.L_x_32) ;  /* 0xfffffff900b07547 */ /* 0x000fec000b83ffff */
[----:B------:R-:W-:-:S04]  /*3070*/  UIADD3 UR4, UPT, UPT, UR6, 0x1, URZ ;  /* 0x0000000106047890 */ /* 0x000fc8000fffe0ff */
[----:B------:R-:W-:-:S06]  /*3080*/  ULOP3.LUT UR4, UR4, 0x1fff0, URZ, 0xc0, !UPT ;  /* 0x0001fff004047892 */ /* 0x000fcc000f8ec0ff */
[----:B------:R-:W-:-:S07]  /*3090*/  MOV R15, UR4 ;  /* 0x00000004000f7c02 */ /* 0x000fce0008000f00 */
.L_x_31:
[----:B------:R-:W1:Y:S01]  /*30a0*/  S2R R0, SR_TID.X ;  /* 0x0000000000007919 */ /* 0x000e620000002100 */
[----:B------:R-:W-:-:S04]  /*30b0*/  UIADD3 UR9, UPT, UPT, UR6, 0x1, URZ ;  /* 0x0000000106097890 */ /* 0x000fc8000fffe0ff */
[----:B------:R-:W-:-:S09]  /*30c0*/  ULOP3.LUT UP0, UR4, UR9, 0xf, URZ, 0xc0, !UPT ;  /* 0x0000000f09047892 */ /* 0x000fd2000f80c0ff */
[----:B------:R-:W-:Y:S05]  /*30d0*/  BRA.U !UP0, `(.L_x_33) ;  /* 0x0000000508647547 */ /* 0x000fea000b800000 */
[----:B------:R-:W-:Y:S02]  /*30e0*/  UISETP.GE.U32.AND UP0, UPT, UR4, 0x8, UPT ;  /* 0x000000080400788c */ /* 0x000fe4000bf06070 */
[----:B------:R-:W-:-:S04]  /*30f0*/  ULOP3.LUT UR5, UR9, 0x7, URZ, 0xc0, !UPT ;  /* 0x0000000709057892 */ /* 0x000fc8000f8ec0ff */
[----:B------:R-:W-:-:S03]  /*3100*/  UISETP.NE.AND UP1, UPT, UR5, URZ, UPT ;  /* 0x000000ff0500728c */ /* 0x000fc6000bf25270 */
[----:B------:R-:W-:Y:S08]  /*3110*/  BRA.U !UP0, `(.L_x_34) ;  /* 0x0000000108a87547 */ /* 0x000ff0000b800000 */
[----:B0-----:R-:W0:Y:S01]  /*3120*/  LDC.64 R8, c[0x0][0x390] ;  /* 0x0000e400ff087b82 */ /* 0x001e220000000a00 */
[----:B------:R-:W-:-:S05]  /*3130*/  IMAD R20, R13, R15, R14 ;  /* 0x0000000f0d147224 */ /* 0x000fca00078e020e */
[----:B------:R-:W-:-:S04]  /*3140*/  IADD3 R22, PT, PT, R13, R20, RZ ;  /* 0x000000140d167210 */ /* 0x000fc80007ffe0ff */
[----:B------:R-:W-:-:S04]  /*3150*/  IADD3 R10, PT, PT, R13, R22, RZ ;  /* 0x000000160d0a7210 */ /* 0x000fc80007ffe0ff */
[----:B------:R-:W-:Y:S01]  /*3160*/  IADD3 R16, PT, PT, R13, R10, RZ ;  /* 0x0000000a0d107210 */ /* 0x000fe20007ffe0ff */
[----:B0-----:R-:W-:-:S04]  /*3170*/  IMAD.WIDE.U32 R20, R20, 0x2, R8 ;  /* 0x0000000214147825 */ /* 0x001fc800078e0008 */
[--C-:B------:R-:W-:Y:S01]  /*3180*/  IMAD.WIDE.U32 R22, R22, 0x2, R8.reuse ;  /* 0x0000000216167825 */ /* 0x100fe200078e0008 */
[----:B------:R0:W2:Y:S03]  /*3190*/  LDG.E.U16 R5, desc[UR10][R20.64] ;  /* 0x0000000a14057981 */ /* 0x0000a6000c1e1500 */
[--C-:B------:R-:W-:Y:S01]  /*31a0*/  IMAD.WIDE.U32 R10, R10, 0x2, R8.reuse ;  /* 0x000000020a0a7825 */ /* 0x100fe200078e0008 */
[----:B------:R3:W4:Y:S01]  /*31b0*/  LDG.E.U16 R12, desc[UR10][R22.64] ;  /* 0x0000000a160c7981 */ /* 0x000722000c1e1500 */
[C---:B------:R-:W-:Y:S02]  /*31c0*/  IADD3 R18, PT, PT, R13.reuse, R16, RZ ;  /* 0x000000100d127210 */ /* 0x040fe40007ffe0ff */
[--C-:B------:R-:W-:Y:S02]  /*31d0*/  IMAD.WIDE.U32 R16, R16, 0x2, R8.reuse ;  /* 0x0000000210107825 */ /* 0x100fe400078e0008 */
[----:B------:R4:W5:Y:S01]  /*31e0*/  LDG.E.U16 R10, desc[UR10][R10.64] ;  /* 0x0000000a0a0a7981 */ /* 0x000962000c1e1500 */
[----:B------:R-:W-:Y:S01]  /*31f0*/  IADD3 R27, PT, PT, R13, R18, RZ ;  /* 0x000000120d1b7210 */ /* 0x000fe20007ffe0ff */
[----:B------:R-:W-:-:S02]  /*3200*/  IMAD.WIDE.U32 R18, R18, 0x2, R8 ;  /* 0x0000000212127825 */ /* 0x000fc400078e0008 */
[----:B------:R-:W5:Y:S01]  /*3210*/  LDG.E.U16 R16, desc[UR10][R16.64] ;  /* 0x0000000a10107981 */ /* 0x000f62000c1e1500 */
[----:B------:R-:W-:Y:S01]  /*3220*/  IADD3 R29, PT, PT, R13, R27, RZ ;  /* 0x0000001b0d1d7210 */ /* 0x000fe20007ffe0ff */
[--C-:B0-----:R-:W-:Y:S02]  /*3230*/  IMAD.WIDE.U32 R20, R27, 0x2, R8.reuse ;  /* 0x000000021b147825 */ /* 0x101fe400078e0008 */
[----:B------:R-:W5:Y:S01]  /*3240*/  LDG.E.U16 R18, desc[UR10][R18.64] ;  /* 0x0000000a12127981 */ /* 0x000f62000c1e1500 */
[----:B------:R-:W-:Y:S01]  /*3250*/  IADD3 R27, PT, PT, R13, R29, RZ ;  /* 0x0000001d0d1b7210 */ /* 0x000fe20007ffe0ff */
[--C-:B---3--:R-:W-:Y:S02]  /*3260*/  IMAD.WIDE.U32 R22, R29, 0x2, R8.reuse ;  /* 0x000000021d167825 */ /* 0x108fe400078e0008 */
[----:B------:R-:W3:Y:S02]  /*3270*/  LDG.E.U16 R20, desc[UR10][R20.64] ;  /* 0x0000000a14147981 */ /* 0x000ee4000c1e1500 */
[----:B------:R-:W-:-:S02]  /*3280*/  IMAD.WIDE.U32 R8, R27, 0x2, R8 ;  /* 0x000000021b087825 */ /* 0x000fc400078e0008 */
[----:B------:R-:W3:Y:S04]  /*3290*/  LDG.E.U16 R22, desc[UR10][R22.64] ;  /* 0x0000000a16167981 */ /* 0x000ee8000c1e1500 */
[----:B------:R-:W3:Y:S01]  /*32a0*/  LDG.E.U16 R8, desc[UR10][R8.64] ;  /* 0x0000000a08087981 */ /* 0x000ee2000c1e1500 */
[----:B------:R-:W-:Y:S01]  /*32b0*/  IADD3 R15, PT, PT, R15, 0x8, RZ ;  /* 0x000000080f0f7810 */ /* 0x000fe20007ffe0ff */
[----:B--2---:R-:W-:Y:S02]  /*32c0*/  HADD2.F32 R5, -RZ, R5.H0_H0 ;  /* 0x20000005ff057230 */ /* 0x004fe40000004100 */
[----:B----4-:R-:W-:-:S03]  /*32d0*/  HADD2.F32 R11, -RZ, R12.H0_H0 ;  /* 0x2000000cff0b7230 */ /* 0x010fc60000004100 */
[----:B------:R-:W-:Y:S01]  /*32e0*/  FFMA R28, R3, R5, R28 ;  /* 0x00000005031c7223 */ /* 0x000fe2000000001c */
[----:B-----5:R-:W-:-:S03]  /*32f0*/  HADD2.F32 R5, -RZ, R10.H0_H0 ;  /* 0x2000000aff057230 */ /* 0x020fc60000004100 */
[----:B------:R-:W-:Y:S01]  /*3300*/  FFMA R28, R3, R11, R28 ;  /* 0x0000000b031c7223 */ /* 0x000fe2000000001c */
[----:B------:R-:W-:-:S03]  /*3310*/  HADD2.F32 R11, -RZ, R16.H0_H0 ;  /* 0x20000010ff0b7230 */ /* 0x000fc60000004100 */
[----:B------:R-:W-:Y:S01]  /*3320*/  FFMA R28, R3, R5, R28 ;  /* 0x00000005031c7223 */ /* 0x000fe2000000001c */
[----:B------:R-:W-:-:S03]  /*3330*/  HADD2.F32 R5, -RZ, R18.H0_H0 ;  /* 0x20000012ff057230 */ /* 0x000fc60000004100 */
[----:B------:R-:W-:Y:S01]  /*3340*/  FFMA R28, R3, R11, R28 ;  /* 0x0000000b031c7223 */ /* 0x000fe2000000001c */
[----:B---3--:R-:W-:-:S03]  /*3350*/  HADD2.F32 R11, -RZ, R20.H0_H0 ;  /* 0x20000014ff0b7230 */ /* 0x008fc60000004100 */
[----:B------:R-:W-:Y:S01]  /*3360*/  FFMA R28, R3, R5, R28 ;  /* 0x00000005031c7223 */ /* 0x000fe2000000001c */
[----:B------:R-:W-:-:S03]  /*3370*/  HADD2.F32 R5, -RZ, R22.H0_H0 ;  /* 0x20000016ff057230 */ /* 0x000fc60000004100 */
[----:B------:R-:W-:Y:S01]  /*3380*/  FFMA R28, R3, R11, R28 ;  /* 0x0000000b031c7223 */ /* 0x000fe2000000001c */
[----:B------:R-:W-:-:S03]  /*3390*/  HADD2.F32 R9, -RZ, R8.H0_H0 ;  /* 0x20000008ff097230 */ /* 0x000fc60000004100 */
[----:B------:R-:W-:-:S04]  /*33a0*/  FFMA R28, R3, R5, R28 ;  /* 0x00000005031c7223 */ /* 0x000fc8000000001c */
[----:B------:R-:W-:-:S07]  /*33b0*/  FFMA R28, R3, R9, R28 ;  /* 0x00000009031c7223 */ /* 0x000fce000000001c */
.L_x_34:
        /* <DEDUP_REMOVED lines=11> */
[--C-:B------:R-:W-:Y:S02]  /*3470*/  IMAD.WIDE.U32 R16, R16, 0x2, R8.reuse ;  /* 0x0000000210107825 */ /* 0x100fe400078e0008 */
[----:B------:R-:W2:Y:S02]  /*3480*/  LDG.E.U16 R18, desc[UR10][R18.64] ;  /* 0x0000000a12127981 */ /* 0x000ea4000c1e1500 */
[--C-:B------:R-:W-:Y:S02]  /*3490*/  IMAD.WIDE.U32 R10, R10, 0x2, R8.reuse ;  /* 0x000000020a0a7825 */ /* 0x100fe400078e0008 */
[----:B------:R-:W3:Y:S02]  /*34a0*/  LDG.E.U16 R16, desc[UR10][R16.64] ;  /* 0x0000000a10107981 */ /* 0x000ee4000c1e1500 */
[----:B------:R-:W-:Y:S02]  /*34b0*/  IMAD.WIDE.U32 R8, R5, 0x2, R8 ;  /* 0x0000000205087825 */ /* 0x000fe400078e0008 */
[----:B------:R-:W4:Y:S04]  /*34c0*/  LDG.E.U16 R10, desc[UR10][R10.64] ;  /* 0x0000000a0a0a7981 */ /* 0x000f28000c1e1500 */
[----:B------:R-:W5:Y:S01]  /*34d0*/  LDG.E.U16 R8, desc[UR10][R8.64] ;  /* 0x0000000a08087981 */ /* 0x000f62000c1e1500 */
[----:B------:R-:W-:Y:S01]  /*34e0*/  IADD3 R15, PT, PT, R15, 0x4, RZ ;  /* 0x000000040f0f7810 */ /* 0x000fe20007ffe0ff */
[----:B--2---:R-:W-:-:S02]  /*34f0*/  HADD2.F32 R5, -RZ, R18.H0_H0 ;  /* 0x20000012ff057230 */ /* 0x004fc40000004100 */
[----:B---3--:R-:W-:-:S03]  /*3500*/  HADD2.F32 R21, -RZ, R16.H0_H0 ;  /* 0x20000010ff157230 */ /* 0x008fc60000004100 */
[----:B------:R-:W-:Y:S01]  /*3510*/  FFMA R28, R3, R5, R28 ;  /* 0x00000005031c7223 */ /* 0x000fe2000000001c */
[----:B----4-:R-:W-:-:S03]  /*3520*/  HADD2.F32 R5, -RZ, R10.H0_H0 ;  /* 0x2000000aff057230 */ /* 0x010fc60000004100 */
[----:B------:R-:W-:Y:S01]  /*3530*/  FFMA R28, R3, R21, R28 ;  /* 0x00000015031c7223 */ /* 0x000fe2000000001c */
[----:B-----5:R-:W-:-:S03]  /*3540*/  HADD2.F32 R19, -RZ, R8.H0_H0 ;  /* 0x20000008ff137230 */ /* 0x020fc60000004100 */
[----:B------:R-:W-:-:S04]  /*3550*/  FFMA R28, R3, R5, R28 ;  /* 0x00000005031c7223 */ /* 0x000fc8000000001c */
[----:B------:R-:W-:-:S07]  /*3560*/  FFMA R28, R3, R19, R28 ;  /* 0x00000013031c7223 */ /* 0x000fce000000001c */
.L_x_35:
[----:B------:R-:W-:Y:S05]  /*3570*/  BRA.U !UP1, `(.L_x_33) ;  /* 0x00000001093c7547 */ /* 0x000fea000b800000 */
[----:B------:R-:W2:Y:S01]  /*3580*/  LDC R10, c[0x0][0x3cc] ;  /* 0x0000f300ff0a7b82 */ /* 0x000ea20000000800 */
[----:B------:R-:W1:Y:S01]  /*3590*/  LDCU UR5, c[0x0][0x3d0] ;  /* 0x00007a00ff0577ac */ /* 0x000e620008000800 */
[----:B------:R-:W-:Y:S01]  /*35a0*/  IADD3 R15, PT, PT, R26, R15, RZ ;  /* 0x0000000f1a0f7210 */ /* 0x000fe20007ffe0ff */
[----:B------:R-:W-:-:S05]  /*35b0*/  UIADD3 UR4, UPT, UPT, -UR4, URZ, URZ ;  /* 0x000000ff04047290 */ /* 0x000fca000fffe1ff */
[----:B0-----:R-:W0:Y:S01]  /*35c0*/  LDC.64 R8, c[0x0][0x390] ;  /* 0x0000e400ff087b82 */ /* 0x001e220000000a00 */
[----:B--2---:R-:W-:-:S04]  /*35d0*/  IMAD R15, R15, R10, UR13 ;  /* 0x0000000d0f0f7e24 */ /* 0x004fc8000f8e020a */
[----:B-1----:R-:W-:-:S07]  /*35e0*/  IMAD R15, R15, UR5, R0 ;  /* 0x000000050f0f7c24 */ /* 0x002fce000f8e0200 */
.L_x_36:
[----:B0-----:R-:W-:-:S06]  /*35f0*/  IMAD.WIDE.U32 R10, R15, 0x2, R8 ;  /* 0x000000020f0a7825 */ /* 0x001fcc00078e0008 */
[----:B------:R-:W2:Y:S01]  /*3600*/  LDG.E.U16 R10, desc[UR10][R10.64] ;  /* 0x0000000a0a0a7981 */ /* 0x000ea2000c1e1500 */
[----:B------:R-:W-:Y:S01]  /*3610*/  UIADD3 UR4, UPT, UPT, UR4, 0x1, URZ ;  /* 0x0000000104047890 */ /* 0x000fe2000fffe0ff */
[----:B------:R-:W-:-:S03]  /*3620*/  IADD3 R15, PT, PT, R13, R15, RZ ;  /* 0x0000000f0d0f7210 */ /* 0x000fc60007ffe0ff */
[----:B------:R-:W-:Y:S01]  /*3630*/  UISETP.NE.AND UP0, UPT, UR4, URZ, UPT ;  /* 0x000000ff0400728c */ /* 0x000fe2000bf05270 */
[----:B--2---:R-:W-:-:S05]  /*3640*/  HADD2.F32 R5, -RZ, R10.H0_H0 ;  /* 0x2000000aff057230 */ /* 0x004fca0000004100 */
[----:B------:R-:W-:-:S03]  /*3650*/  FFMA R28, R3, R5, R28 ;  /* 0x00000005031c7223 */ /* 0x000fc6000000001c */
[----:B------:R-:W-:Y:S05]  /*3660*/  BRA.U UP0, `(.L_x_36) ;  /* 0xfffffffd00e07547 */ /* 0x000fea000b83ffff */
.L_x_33:
[----:B------:R-:W2:Y:S01]  /*3670*/  LDC R15, c[0x0][0x3cc] ;  /* 0x0000f300ff0f7b82 */ /* 0x000ea20000000800 */
[----:B------:R-:W-:Y:S01]  /*3680*/  FSETP.GEU.AND P0, PT, |R2|, 1.175494350822287508e-38, PT ;  /* 0x008000000200780b */ /* 0x000fe20003f0e200 */
[----:B------:R-:W-:Y:S02]  /*3690*/  UISETP.GE.U32.AND UP0, UPT, UR6, 0x3, UPT ;  /* 0x000000030600788c */ /* 0x000fe4000bf06070 */
[----:B------:R-:W-:Y:S01]  /*36a0*/  ULOP3.LUT UR12, UR9, 0x3, URZ, 0xc0, !UPT ;  /* 0x00000003090c7892 */ /* 0x000fe2000f8ec0ff */
[----:B------:R-:W-:-:S03]  /*36b0*/  UMOV UR4, URZ ;  /* 0x000000ff00047c82 */ /* 0x000fc60008000000 */
[----:B------:R-:W3:Y:S06]  /*36c0*/  LDC R12, c[0x0][0x3d0] ;  /* 0x0000f400ff0c7b82 */ /* 0x000eec0000000800 */
[----:B------:R-:W-:Y:S02]  /*36d0*/  @!P0 FMUL R2, R2, 16777216 ;  /* 0x4b80000002028820 */ /* 0x000fe40000400000 */
[----:B------:R-:W4:Y:S02]  /*36e0*/  LDC.64 R10, c[0x0][0x3b0] ;  /* 0x0000ec00ff0a7b82 */ /* 0x000f240000000a00 */
[----:B------:R-:W5:Y:S06]  /*36f0*/  MUFU.RSQ R3, R2 ;  /* 0x0000000200037308 */ /* 0x000f6c0000001400 */
[----:B0-----:R-:W0:Y:S01]  /*3700*/  LDC.64 R8, c[0x0][0x3a8] ;  /* 0x0000ea00ff087b82 */ /* 0x001e220000000a00 */
[----:B--2---:R-:W-:-:S02]  /*3710*/  IMAD R5, R26, R15, RZ ;  /* 0x0000000f1a057224 */ /* 0x004fc400078e02ff */
[----:B------:R-:W-:Y:S02]  /*3720*/  IMAD R16, R15, UR6, RZ ;  /* 0x000000060f107c24 */ /* 0x000fe4000f8e02ff */
[-C--:B---3--:R-:W-:Y:S02]  /*3730*/  IMAD R15, R5, R12.reuse, RZ ;  /* 0x0000000c050f7224 */ /* 0x088fe400078e02ff */
[----:B-----5:R-:W-:Y:S02]  /*3740*/  @!P0 FMUL R3, R3, 4096 ;  /* 0x4580000003038820 */ /* 0x020fe40000400000 */
[----:B------:R-:W-:Y:S02]  /*3750*/  IMAD R15, R16, R12, R15 ;  /* 0x0000000c100f7224 */ /* 0x000fe400078e020f */
[----:B------:R-:W-:Y:S02]  /*3760*/  FMUL R28, R3, R28 ;  /* 0x0000001c031c7220 */ /* 0x000fe40000400000 */
[----:B------:R-:W-:-:S05]  /*3770*/  IMAD R15, R12, UR13, R15 ;  /* 0x0000000d0c0f7c24 */ /* 0x000fca000f8e020f */
[C---:B-1----:R-:W-:Y:S02]  /*3780*/  IADD3 R17, PT, PT, R15.reuse, R0, RZ ;  /* 0x000000000f117210 */ /* 0x042fe40007ffe0ff */
[----:B------:R-:W-:-:S03]  /*3790*/  IADD3 R15, PT, PT, R15, R6, RZ ;  /* 0x000000060f0f7210 */ /* 0x000fc60007ffe0ff */
[----:B----4-:R-:W-:-:S04]  /*37a0*/  IMAD.WIDE.U32 R2, R17, 0x4, R10 ;  /* 0x0000000411027825 */ /* 0x010fc800078e000a */
[----:B0-----:R-:W-:-:S04]  /*37b0*/  IMAD.WIDE.U32 R16, R17, 0x4, R8 ;  /* 0x0000000411107825 */ /* 0x001fc800078e0008 */
[----:B------:R-:W-:-:S04]  /*37c0*/  IMAD.WIDE.U32 R10, R15, 0x4, R10 ;  /* 0x000000040f0a7825 */ /* 0x000fc800078e000a */
[----:B------:R-:W-:Y:S01]  /*37d0*/  IMAD.WIDE.U32 R8, R15, 0x4, R8 ;  /* 0x000000040f087825 */ /* 0x000fe200078e0008 */
[----:B------:R-:W-:Y:S06]  /*37e0*/  BRA.U !UP0, `(.L_x_37) ;  /* 0x00000005084c7547 */ /* 0x000fec000b800000 */
[----:B------:R-:W0:Y:S01]  /*37f0*/  S2UR UR4, SR_CgaCtaId ;  /* 0x00000000000479c3 */ /* 0x000e220000008800 */
[----:B------:R-:W-:Y:S01]  /*3800*/  UMOV UR7, 0x400 ;  /* 0x0000040000077882 */ /* 0x000fe20000000000 */
[----:B------:R-:W-:Y:S01]  /*3810*/  UIADD3 UR8, UPT, UPT, -UR6, URZ, URZ ;  /* 0x000000ff06087290 */ /* 0x000fe2000fffe1ff */
[----:B------:R-:W-:Y:S01]  /*3820*/  UMOV UR5, URZ ;  /* 0x000000ff00057c82 */ /* 0x000fe20008000000 */
[----:B0-----:R-:W-:Y:S02]  /*3830*/  ULEA UR7, UR4, UR7, 0x18 ;  /* 0x0000000704077291 */ /* 0x001fe4000f8ec0ff */
[----:B------:R-:W-:Y:S02]  /*3840*/  ULOP3.LUT UR4, UR9, 0x1fffc, URZ, 0xc0, !UPT ;  /* 0x0001fffc09047892 */ /* 0x000fe4000f8ec0ff */
[----:B------:R-:W-:-:S12]  /*3850*/  UIADD3 UR7, UPT, UPT, UR7, 0x8, URZ ;  /* 0x0000000807077890 */ /* 0x000fd8000fffe0ff */
.L_x_42:
[----:B------:R-:W-:Y:S02]  /*3860*/  UISETP.NE.AND UP0, UPT, UR8, URZ, UPT ;  /* 0x000000ff0800728c */ /* 0x000fe4000bf05270 */
[----:B------:R-:W-:Y:S02]  /*3870*/  UIADD3 UR14, UPT, UPT, UR5, 0x1, URZ ;  /* 0x00000001050e7890 */ /* 0x000fe4000fffe0ff */
[----:B------:R-:W-:Y:S02]  /*3880*/  UIADD3 UR15, UPT, UPT, UR5, 0x2, URZ ;  /* 0x00000002050f7890 */ /* 0x000fe4000fffe0ff */
[----:B------:R-:W-:Y:S02]  /*3890*/  UIADD3 UR16, UPT, UPT, UR5, 0x3, URZ ;  /* 0x0000000305107890 */ /* 0x000fe4000fffe0ff */
[----:B------:R-:W-:Y:S02]  /*38a0*/  UISETP.NE.AND UP1, UPT, UR14, UR6, UPT ;  /* 0x000000060e00728c */ /* 0x000fe4000bf25270 */
[----:B------:R-:W-:-:S02]  /*38b0*/  UISETP.NE.AND UP2, UPT, UR15, UR6, UPT ;  /* 0x000000060f00728c */ /* 0x000fc4000bf45270 */
[----:B------:R-:W-:Y:S01]  /*38c0*/  UISETP.NE.AND UP3, UPT, UR16, UR6, UPT ;  /* 0x000000061000728c */ /* 0x000fe2000bf65270 */
[----:B0123--:R-:W-:Y:S10]  /*38d0*/  BRA.U UP0, `(.L_x_38) ;  /* 0x00000001003c7547 */ /* 0x00fff4000b800000 */
[----:B------:R-:W0:Y:S02]  /*38e0*/  LDS R12, [UR7+-0x8] ;  /* 0xfffff807ff0c7984 */ /* 0x000e240008000800 */
[-C--:B0-----:R-:W-:Y:S01]  /*38f0*/  FFMA R15, -R25, R12.reuse, R24 ;  /* 0x0000000c190f7223 */ /* 0x081fe20000000118 */
[----:B------:R-:W-:-:S03]  /*3900*/  FFMA R19, -R24, R12, R25 ;  /* 0x0000000c18137223 */ /* 0x000fc60000000119 */
[C---:B------:R-:W-:Y:S01]  /*3910*/  FMUL R15, R12.reuse, R15 ;  /* 0x0000000f0c0f7220 */ /* 0x040fe20000400000 */
[----:B------:R-:W-:-:S03]  /*3920*/  FMUL R19, R12, R19 ;  /* 0x000000130c137220 */ /* 0x000fc60000400000 */
[C---:B------:R-:W-:Y:S01]  /*3930*/  FMUL R15, R28.reuse, R15 ;  /* 0x0000000f1c0f7220 */ /* 0x040fe20000400000 */
[----:B------:R-:W-:-:S03]  /*3940*/  FMUL R19, R28, R19 ;  /* 0x000000131c137220 */ /* 0x000fc60000400000 */
[CC--:B------:R-:W-:Y:S01]  /*3950*/  FMUL R21, R4.reuse, R15.reuse ;  /* 0x0000000f04157220 */ /* 0x0c0fe20000400000 */
[C---:B------:R-:W-:Y:S01]  /*3960*/  FMUL R15, R7.reuse, R15 ;  /* 0x0000000f070f7220 */ /* 0x040fe20000400000 */
[-C--:B------:R-:W-:Y:S01]  /*3970*/  FMUL R23, R4, R19.reuse ;  /* 0x0000001304177220 */ /* 0x080fe20000400000 */
[----:B------:R-:W-:Y:S02]  /*3980*/  FMUL R19, R7, R19 ;  /* 0x0000001307137220 */ /* 0x000fe40000400000 */
[----:B------:R0:W-:Y:S04]  /*3990*/  REDG.E.ADD.F32.FTZ.RN.STRONG.GPU desc[UR10][R2.64], R21 ;  /* 0x00000015020079a6 */ /* 0x0001e8000c12f30a */
[----:B------:R0:W-:Y:S04]  /*39a0*/  REDG.E.ADD.F32.FTZ.RN.STRONG.GPU desc[UR10][R10.64], R15 ;  /* 0x0000000f0a0079a6 */ /* 0x0001e8000c12f30a */
[----:B------:R0:W-:Y:S04]  /*39b0*/  REDG.E.ADD.F32.FTZ.RN.STRONG.GPU desc[UR10][R16.64], R23 ;  /* 0x00000017100079a6 */ /* 0x0001e8000c12f30a */
[----:B------:R0:W-:Y:S02]  /*39c0*/  REDG.E.ADD.F32.FTZ.RN.STRONG.GPU desc[UR10][R8.64], R19 ;  /* 0x00000013080079a6 */ /* 0x0001e4000c12f30a */
.L_x_38:
[----:B------:R-:W-:Y:S05]  /*39d0*/  BRA.U UP1, `(.L_x_39) ;  /* 0x00000001013c7547 */ /* 0x000fea000b800000 */
[----:B0-----:R-:W0:Y:S02]  /*39e0*/  LDS R19, [UR7+-0x4] ;  /* 0xfffffc07ff137984 */ /* 0x001e240008000800 */
[-C--:B0-----:R-:W-:Y:S01]  /*39f0*/  FFMA R12, -R25, R19.reuse, R24 ;  /* 0x00000013190c7223 */ /* 0x081fe20000000118 */
[----:B------:R-:W-:-:S03]  /*3a00*/  FFMA R18, -R24, R19, R25 ;  /* 0x0000001318127223 */ /* 0x000fc60000000119 */
[-C--:B------:R-:W-:Y:S01]  /*3a10*/  FMUL R15, R12, R19.reuse ;  /* 0x000000130c0f7220 */ /* 0x080fe20000400000 */
        /* <DEDUP_REMOVED lines=11> */
.L_x_39:
[----:B------:R-:W-:Y:S05]  /*3ad0*/  BRA.U UP2, `(.L_x_40) ;  /* 0x00000001023c7547 */ /* 0x000fea000b800000 */
[----:B------:R-:W0:Y:S02]  /*3ae0*/  LDS R12, [UR7] ;  /* 0x00000007ff0c7984 */ /* 0x000e240008000800 */
[-C--:B01----:R-:W-:Y:S01]  /*3af0*/  FFMA R15, -R25, R12.reuse, R24 ;  /* 0x0000000c190f7223 */ /* 0x083fe20000000118 */
        /* <DEDUP_REMOVED lines=13> */
.L_x_40:
[----:B------:R-:W-:Y:S05]  /*3bd0*/  BRA.U UP3, `(.L_x_41) ;  /* 0x00000001033c7547 */ /* 0x000fea000b800000 */
[----:B012---:R-:W0:Y:S02]  /*3be0*/  LDS R19, [UR7+0x4] ;  /* 0x00000407ff137984 */ /* 0x007e240008000800 */
        /* <DEDUP_REMOVED lines=14> */
.L_x_41:
[----:B------:R-:W-:Y:S02]  /*3cd0*/  UIADD3 UR5, UPT, UPT, UR5, 0x4, URZ ;  /* 0x0000000405057890 */ /* 0x000fe4000fffe0ff */
[----:B------:R-:W-:Y:S02]  /*3ce0*/  UIADD3 UR8, UPT, UPT, UR8, 0x4, URZ ;  /* 0x0000000408087890 */ /* 0x000fe4000fffe0ff */
[----:B------:R-:W-:Y:S02]  /*3cf0*/  UISETP.NE.AND UP0, UPT, UR5, UR4, UPT ;  /* 0x000000040500728c */ /* 0x000fe4000bf05270 */
[----:B------:R-:W-:-:S07]  /*3d00*/  UIADD3 UR7, UPT, UPT, UR7, 0x10, URZ ;  /* 0x0000001007077890 */ /* 0x000fce000fffe0ff */
[----:B------:R-:W-:Y:S05]  /*3d10*/  BRA.U UP0, `(.L_x_42) ;  /* 0xfffffff900d07547 */ /* 0x000fea000b83ffff */
.L_x_37:
[----:B------:R-:W-:-:S09]  /*3d20*/  UISETP.NE.AND UP0, UPT, UR12, URZ, UPT ;  /* 0x000000ff0c00728c */ /* 0x000fd2000bf05270 */
[----:B------:R-:W-:Y:S05]  /*3d30*/  BRA.U !UP0, `(.L_x_43) ;  /* 0x0000000508087547 */ /* 0x000fea000b800000 */
[----:B------:R-:W-:-:S09]  /*3d40*/  UISETP.NE.AND UP0, UPT, UR12, 0x1, UPT ;  /* 0x000000010c00788c */ /* 0x000fd2000bf05270 */
[----:B------:R-:W-:Y:S05]  /*3d50*/  BRA.U !UP0, `(.L_x_44) ;  /* 0x0000000108a07547 */ /* 0x000fea000b800000 */
[----:B------:R-:W4:Y:S01]  /*3d60*/  S2UR UR7, SR_CgaCtaId ;  /* 0x00000000000779c3 */ /* 0x000f220000008800 */
[----:B------:R-:W-:Y:S01]  /*3d70*/  UMOV UR5, 0x400 ;  /* 0x0000040000057882 */ /* 0x000fe20000000000 */
[----:B------:R-:W-:Y:S02]  /*3d80*/  UISETP.NE.AND UP0, UPT, UR4, UR6, UPT ;  /* 0x000000060400728c */ /* 0x000fe4000bf05270 */
[----:B----4-:R-:W-:Y:S02]  /*3d90*/  ULEA UR5, UR7, UR5, 0x18 ;  /* 0x0000000507057291 */ /* 0x010fe4000f8ec0ff */
[----:B------:R-:W-:Y:S02]  /*3da0*/  UIADD3 UR7, UPT, UPT, UR4, 0x1, URZ ;  /* 0x0000000104077890 */ /* 0x000fe4000fffe0ff */
[----:B------:R-:W-:Y:S02]  /*3db0*/  ULEA UR5, UR4, UR5, 0x2 ;  /* 0x0000000504057291 */ /* 0x000fe4000f8e10ff */
[----:B------:R-:W-:-:S02]  /*3dc0*/  UISETP.NE.AND UP1, UPT, UR7, UR6, UPT ;  /* 0x000000060700728c */ /* 0x000fc4000bf25270 */
[----:B------:R-:W-:-:S05]  /*3dd0*/  UIADD3 UR4, UPT, UPT, UR4, 0x2, URZ ;  /* 0x0000000204047890 */ /* 0x000fca000fffe0ff */
[----:B------:R-:W4:Y:S02]  /*3de0*/  LDS R18, [UR5+0x4] ;  /* 0x00000405ff127984 */ /* 0x000f240008000800 */
[-C--:B----4-:R-:W-:Y:S01]  /*3df0*/  FFMA R12, -R25, R18.reuse, R24 ;  /* 0x00000012190c7223 */ /* 0x090fe20000000118 */
[----:B0123--:R-:W-:-:S03]  /*3e00*/  FFMA R15, -R24, R18, R25 ;  /* 0x00000012180f7223 */ /* 0x00ffc60000000119 */
[-C--:B------:R-:W-:Y:S01]  /*3e10*/  FMUL R27, R12, R18.reuse ;  /* 0x000000120c1b7220 */ /* 0x080fe20000400000 */
[----:B------:R-:W-:Y:S01]  /*3e20*/  FMUL R29, R15, R18 ;  /* 0x000000120f1d7220 */ /* 0x000fe20000400000 */
[----:B------:R-:W-:Y:S06]  /*3e30*/  BRA.U UP0, `(.L_x_45) ;  /* 0x00000001003c7547 */ /* 0x000fec000b800000 */
[----:B------:R-:W0:Y:S02]  /*3e40*/  LDS R12, [UR5] ;  /* 0x00000005ff0c7984 */ /* 0x000e240008000800 */
        /* <DEDUP_REMOVED lines=14> */
.L_x_45:
[----:B------:R-:W-:Y:S05]  /*3f30*/  BRA.U UP1, `(.L_x_44) ;  /* 0x0000000101287547 */ /* 0x000fea000b800000 */
[C---:B------:R-:W-:Y:S01]  /*3f40*/  FMUL R12, R28.reuse, R27 ;  /* 0x0000001b1c0c7220 */ /* 0x040fe20000400000 */
[----:B0-----:R-:W-:-:S03]  /*3f50*/  FMUL R15, R28, R29 ;  /* 0x0000001d1c0f7220 */ /* 0x001fc60000400000 */
        /* <DEDUP_REMOVED lines=8> */
.L_x_44:
[----:B------:R-:W-:-:S04]  /*3fe0*/  ULOP3.LUT UR5, UR6, 0x1, URZ, 0xc0, !UPT ;  /* 0x0000000106057892 */ /* 0x000fc8000f8ec0ff */
[----:B------:R-:W-:-:S09]  /*3ff0*/  UISETP.NE.U32.AND UP0, UPT, UR5, 0x1, UPT ;  /* 0x000000010500788c */ /* 0x000fd2000bf05070 */
[----:B------:R-:W-:Y:S05]  /*4000*/  BRA.U !UP0, `(.L_x_43) ;  /* 0x0000000108547547 */ /* 0x000fea000b800000 */
[----:B------:R-:W5:Y:S01]  /*4010*/  S2UR UR7, SR_CgaCtaId ;  /* 0x00000000000779c3 */ /* 0x000f620000008800 */
[----:B------:R-:W-:Y:S01]  /*4020*/  UMOV UR5, 0x400 ;  /* 0x0000040000057882 */ /* 0x000fe20000000000 */
[----:B------:R-:W-:Y:S02]  /*4030*/  UISETP.NE.AND UP0, UPT, UR4, UR6, UPT ;  /* 0x000000060400728c */ /* 0x000fe4000bf05270 */
[----:B-----5:R-:W-:-:S04]  /*4040*/  ULEA UR5, UR7, UR5, 0x18 ;  /* 0x0000000507057291 */ /* 0x020fc8000f8ec0ff */
[----:B------:R-:W-:-:S09]  /*4050*/  ULEA UR5, UR4, UR5, 0x2 ;  /* 0x0000000504057291 */ /* 0x000fd2000f8e10ff */
[----:B------:R-:W0:Y:S02]  /*4060*/  LDS R12, [UR5] ;  /* 0x00000005ff0c7984 */ /* 0x000e240008000800 */
[-C--:B01234-:R-:W-:Y:S01]  /*4070*/  FFMA R15, -R25, R12.reuse, R24 ;  /* 0x0000000c190f7223 */ /* 0x09ffe20000000118 */
[----:B------:R-:W-:-:S03]  /*4080*/  FFMA R19, -R24, R12, R25 ;  /* 0x0000000c18137223 */ /* 0x000fc60000000119 */
[C---:B------:R-:W-:Y:S01]  /*4090*/  FMUL R15, R12.reuse, R15 ;  /* 0x0000000f0c0f7220 */ /* 0x040fe20000400000 */
[----:B------:R-:W-:Y:S01]  /*40a0*/  FMUL R19, R12, R19 ;  /* 0x000000130c137220 */ /* 0x000fe20000400000 */
[----:B------:R-:W-:Y:S06]  /*40b0*/  BRA.U UP0, `(.L_x_43) ;  /* 0x0000000100287547 */ /* 0x000fec000b800000 */
        /* <DEDUP_REMOVED lines=10> */
.L_x_43:
[----:B01234-:R-:W0:Y:S01]  /*4160*/  LDC R3, c[0x0][0x3d0] ;  /* 0x0000f400ff037b82 */ /* 0x01fe220000000800 */
[----:B------:R-:W-:Y:S01]  /*4170*/  UISETP.GE.U32.AND UP0, UPT, UR6, 0x3, UPT ;  /* 0x000000030600788c */ /* 0x000fe2000bf06070 */
[----:B------:R-:W-:Y:S01]  /*4180*/  IADD3 R2, PT, PT, R5, UR13, RZ ;  /* 0x0000000d05027c10 */ /* 0x000fe2000fffe0ff */
[----:B------:R-:W-:-:S04]  /*4190*/  UMOV UR4, URZ ;  /* 0x000000ff00047c82 */ /* 0x000fc80008000000 */
[----:B0-----:R-:W-:-:S03]  /*41a0*/  IMAD R2, R2, R3, RZ ;  /* 0x0000000302027224 */ /* 0x001fc600078e02ff */
[----:B------:R-:W-:Y:S05]  /*41b0*/  BRA.U !UP0, `(.L_x_46) ;  /* 0x00000009085c7547 */ /* 0x000fea000b800000 */
[----:B------:R-:W0:Y:S01]  /*41c0*/  LDC R5, c[0x0][0x3cc] ;  /* 0x0000f300ff057b82 */ /* 0x000e220000000800 */
[----:B------:R-:W-:Y:S01]  /*41d0*/  UISETP.NE.AND UP0, UPT, UR6, URZ, UPT ;  /* 0x000000ff0600728c */ /* 0x000fe2000bf05270 */
[C---:B------:R-:W-:Y:S01]  /*41e0*/  IADD3 R10, PT, PT, R26.reuse, 0x2, RZ ;  /* 0x000000021a0a7810 */ /* 0x040fe20007ffe0ff */
[----:B------:R-:W-:Y:S01]  /*41f0*/  ULOP3.LUT UR4, UR9, 0x1fffc, URZ, 0xc0, !UPT ;  /* 0x0001fffc09047892 */ /* 0x000fe2000f8ec0ff */
[----:B------:R-:W-:Y:S01]  /*4200*/  IADD3 R8, PT, PT, R26, 0x3, RZ ;  /* 0x000000031a087810 */ /* 0x000fe20007ffe0ff */
[----:B------:R-:W-:Y:S01]  /*4210*/  UMOV UR5, 0x400 ;  /* 0x0000040000057882 */ /* 0x000fe20000000000 */
[----:B------:R-:W-:Y:S02]  /*4220*/  UISETP.NE.AND UP1, UPT, UR6, 0x1, UPT ;  /* 0x000000010600788c */ /* 0x000fe4000bf25270 */
[----:B------:R-:W1:Y:S01]  /*4230*/  S2UR UR7, SR_CgaCtaId ;  /* 0x00000000000779c3 */ /* 0x000e620000008800 */
[----:B------:R-:W-:Y:S02]  /*4240*/  UISETP.NE.AND UP2, UPT, UR6, 0x2, UPT ;  /* 0x000000020600788c */ /* 0x000fe4000bf45270 */
[----:B------:R-:W-:-:S02]  /*4250*/  UISETP.NE.AND UP3, UPT, UR6, 0x3, UPT ;  /* 0x000000030600788c */ /* 0x000fc4000bf65270 */
[----:B------:R-:W-:Y:S01]  /*4260*/  UISETP.NE.AND UP4, UPT, UR4, 0x4, UPT ;  /* 0x000000040400788c */ /* 0x000fe2000bf85270 */
[-C--:B0-----:R-:W-:Y:S02]  /*4270*/  IMAD R9, R26, R5.reuse, R5 ;  /* 0x000000051a097224 */ /* 0x081fe400078e0205 */
[-C--:B------:R-:W-:Y:S02]  /*4280*/  IMAD R10, R10, R5.reuse, UR13 ;  /* 0x0000000d0a0a7e24 */ /* 0x080fe4000f8e0205 */
[----:B------:R-:W-:Y:S01]  /*4290*/  IMAD R11, R8, R5, UR13 ;  /* 0x0000000d080b7e24 */ /* 0x000fe2000f8e0205 */
[----:B------:R-:W-:Y:S01]  /*42a0*/  IADD3 R18, PT, PT, R9, UR13, RZ ;  /* 0x0000000d09127c10 */ /* 0x000fe2000fffe0ff */
[----:B------:R-:W-:Y:S01]  /*42b0*/  IMAD R10, R10, R3, R0 ;  /* 0x000000030a0a7224 */ /* 0x000fe200078e0200 */
[----:B-1----:R-:W-:Y:S01]  /*42c0*/  ULEA UR5, UR7, UR5, 0x18 ;  /* 0x0000000507057291 */ /* 0x002fe2000f8ec0ff */
[----:B------:R-:W-:Y:S11]  /*42d0*/  BRA.U !UP0, `(.L_x_47) ;  /* 0x0000000108307547 */ /* 0x000ff6000b800000 */
[----:B------:R-:W0:Y:S01]  /*42e0*/  LDS R12, [UR5] ;  /* 0x00000005ff0c7984 */ /* 0x000e220008000800 */
[----:B------:R-:W1:Y:S01]  /*42f0*/  LDC.64 R8, c[0x0][0x3a8] ;  /* 0x0000ea00ff087b82 */ /* 0x000e620000000a00 */
[----:B------:R-:W-:-:S05]  /*4300*/  IADD3 R17, PT, PT, R6, R2, RZ ;  /* 0x0000000206117210 */ /* 0x000fca0007ffe0ff */
[----:B-1----:R-:W-:-:S04]  /*4310*/  IMAD.WIDE.U32 R16, R17, 0x4, R8 ;  /* 0x0000000411107825 */ /* 0x002fc800078e0008 */
[----:B------:R-:W-:-:S04]  /*4320*/  IMAD.WIDE.U32 R8, R14, 0x4, R8 ;  /* 0x000000040e087825 */ /* 0x000fc800078e0008 */
[----:B0-----:R-:W-:-:S04]  /*4330*/  FFMA R15, -R24, R12, R25 ;  /* 0x0000000c180f7223 */ /* 0x001fc80000000119 */
[----:B------:R-:W-:-:S04]  /*4340*/  FMUL R15, R12, R15 ;  /* 0x0000000f0c0f7220 */ /* 0x000fc80000400000 */
[----:B------:R-:W-:-:S04]  /*4350*/  FMUL R15, R28, R15 ;  /* 0x0000000f1c0f7220 */ /* 0x000fc80000400000 */
[-C--:B------:R-:W-:Y:S01]  /*4360*/  FMUL R19, R4, R15.reuse ;  /* 0x0000000f04137220 */ /* 0x080fe20000400000 */
[----:B------:R-:W-:-:S04]  /*4370*/  FMUL R15, R7, R15 ;  /* 0x0000000f070f7220 */ /* 0x000fc80000400000 */
[----:B------:R0:W-:Y:S04]  /*4380*/  REDG.E.ADD.F32.FTZ.RN.STRONG.GPU desc[UR10][R8.64], R19 ;  /* 0x00000013080079a6 */ /* 0x0001e8000c12f30a */
[----:B------:R0:W-:Y:S02]  /*4390*/  REDG.E.ADD.F32.FTZ.RN.STRONG.GPU desc[UR10][R16.64], R15 ;  /* 0x0000000f100079a6 */ /* 0x0001e4000c12f30a */
.L_x_47:
[----:B------:R-:W-:Y:S01]  /*43a0*/  IMAD R12, R18, R3, R0 ;  /* 0x00000003120c7224 */ /* 0x000fe200078e0200 */
[----:B------:R-:W-:Y:S06]  /*43b0*/  BRA.U !UP1, `(.L_x_48) ;  /* 0x0000000109307547 */ /* 0x000fec000b800000 */
[----:B0-----:R-:W0:Y:S01]  /*43c0*/  LDS R9, [UR5+0x4] ;  /* 0x00000405ff097984 */ /* 0x001e220008000800 */
[----:B------:R-:W1:Y:S01]  /*43d0*/  LDC.64 R16, c[0x0][0x3a8] ;  /* 0x0000ea00ff107b82 */ /* 0x000e620000000a00 */
[----:B------:R-:W-:Y:S01]  /*43e0*/  IADD3 R19, PT, PT, R6, R13, R2 ;  /* 0x0000000d06137210 */ /* 0x000fe20007ffe002 */
[----:B0-----:R-:W-:-:S04]  /*43f0*/  FFMA R8, -R24, R9, R25 ;  /* 0x0000000918087223 */ /* 0x001fc80000000119 */
[----:B------:R-:W-:-:S04]  /*4400*/  FMUL R9, R8, R9 ;  /* 0x0000000908097220 */ /* 0x000fc80000400000 */
[----:B------:R-:W-:Y:S01]  /*4410*/  FMUL R15, R28, R9 ;  /* 0x000000091c0f7220 */ /* 0x000fe20000400000 */
[----:B-1----:R-:W-:-:S04]  /*4420*/  IMAD.WIDE.U32 R8, R19, 0x4, R16 ;  /* 0x0000000413087825 */ /* 0x002fc800078e0010 */
[----:B------:R-:W-:Y:S01]  /*4430*/  FMUL R19, R4, R15 ;  /* 0x0000000f04137220 */ /* 0x000fe20000400000 */
[----:B------:R-:W-:-:S04]  /*4440*/  IMAD.WIDE.U32 R16, R12, 0x4, R16 ;  /* 0x000000040c107825 */ /* 0x000fc800078e0010 */
[----:B------:R-:W-:Y:S01]  /*4450*/  FMUL R15, R7, R15 ;  /* 0x0000000f070f7220 */ /* 0x000fe20000400000 */
[----:B------:R1:W-:Y:S04]  /*4460*/  REDG.E.ADD.F32.FTZ.RN.STRONG.GPU desc[UR10][R16.64], R19 ;  /* 0x00000013100079a6 */ /* 0x0003e8000c12f30a */
[----:B------:R1:W-:Y:S02]  /*4470*/  REDG.E.ADD.F32.FTZ.RN.STRONG.GPU desc[UR10][R8.64], R15 ;  /* 0x0000000f080079a6 */ /* 0x0003e4000c12f30a */
.L_x_48:
[----:B------:R-:W-:Y:S05]  /*4480*/  BRA.U !UP2, `(.L_x_49) ;  /* 0x000000010a347547 */ /* 0x000fea000b800000 */
[----:B01----:R-:W0:Y:S01]  /*4490*/  LDS R16, [UR5+0x8] ;  /* 0x00000805ff107984 */ /* 0x003e220008000800 */
[----:B------:R-:W1:Y:S01]  /*44a0*/  LDC.64 R8, c[0x0][0x3a8] ;  /* 0x0000ea00ff087b82 */ /* 0x000e620000000a00 */
[----:B------:R-:W-:-:S04]  /*44b0*/  LEA R13, R13, R2, 0x1 ;  /* 0x000000020d0d7211 */ /* 0x000fc800078e08ff */
[----:B------:R-:W-:Y:S01]  /*44c0*/  IADD3 R13, PT, PT, R6, R13, RZ ;  /* 0x0000000d060d7210 */ /* 0x000fe20007ffe0ff */
[----:B0-----:R-:W-:-:S04]  /*44d0*/  FFMA R15, -R24, R16, R25 ;  /* 0x00000010180f7223 */ /* 0x001fc80000000119 */
[----:B------:R-:W-:Y:S01]  /*44e0*/  FMUL R15, R15, R16 ;  /* 0x000000100f0f7220 */ /* 0x000fe20000400000 */
[----:B-1----:R-:W-:-:S04]  /*44f0*/  IMAD.WIDE.U32 R16, R10, 0x4, R8 ;  /* 0x000000040a107825 */ /* 0x002fc800078e0008 */
[----:B------:R-:W-:Y:S01]  /*4500*/  FMUL R15, R28, R15 ;  /* 0x0000000f1c0f7220 */ /* 0x000fe20000400000 */
[----:B------:R-:W-:-:S04]  /*4510*/  IMAD.WIDE.U32 R8, R13, 0x4, R8 ;  /* 0x000000040d087825 */ /* 0x000fc800078e0008 */
[-C--:B------:R-:W-:Y:S01]  /*4520*/  FMUL R13, R4, R15.reuse ;  /* 0x0000000f040d7220 */ /* 0x080fe20000400000 */
[----:B------:R-:W-:-:S04]  /*4530*/  FMUL R15, R7, R15 ;  /* 0x0000000f070f7220 */ /* 0x000fc80000400000 */
[----:B------:R2:W-:Y:S04]  /*4540*/  REDG.E.ADD.F32.FTZ.RN.STRONG.GPU desc[UR10][R16.64], R13 ;  /* 0x0000000d100079a6 */ /* 0x0005e8000c12f30a */
[----:B------:R2:W-:Y:S02]  /*4550*/  REDG.E.ADD.F32.FTZ.RN.STRONG.GPU desc[UR10][R8.64], R15 ;  /* 0x0000000f080079a6 */ /* 0x0005e4000c12f30a */
.L_x_49:
[-C--:B------:R-:W-:Y:S02]  /*4560*/  IMAD R11, R11, R3.reuse, R0 ;  /* 0x000000030b0b7224 */ /* 0x080fe400078e0200 */
[----:B--2---:R-:W-:Y:S01]  /*4570*/  IMAD R13, R5, R3, RZ ;  /* 0x00000003050d7224 */ /* 0x004fe200078e02ff */
[----:B------:R-:W-:Y:S06]  /*4580*/  BRA.U !UP3, `(.L_x_50) ;  /* 0x000000010b347547 */ /* 0x000fec000b800000 */
[----:B01----:R-:W0:Y:S01]  /*4590*/  LDS R16, [UR5+0xc] ;  /* 0x00000c05ff107984 */ /* 0x003e220008000800 */
[----:B------:R-:W1:Y:S01]  /*45a0*/  LDC.64 R8, c[0x0][0x3a8] ;  /* 0x0000ea00ff087b82 */ /* 0x000e620000000a00 */
[----:B------:R-:W-:-:S05]  /*45b0*/  IMAD R5, R13, 0x3, R2 ;  /* 0x000000030d057824 */ /* 0x000fca00078e0202 */
        /* <DEDUP_REMOVED lines=10> */
.L_x_50:
[----:B------:R-:W-:Y:S05]  /*4660*/  BRA.U !UP4, `(.L_x_46) ;  /* 0x000000050c307547 */ /* 0x000fea000b800000 */
[----:B------:R-:W-:Y:S01]  /*4670*/  HFMA2 R18, -RZ, RZ, 0, 2.384185791015625e-07 ;  /* 0x00000004ff127431 */ /* 0x000fe200000001ff */
[C---:B--2---:R-:W-:Y:S01]  /*4680*/  LEA R3, R13.reuse, R11, 0x2 ;  /* 0x0000000b0d037211 */ /* 0x044fe200078e10ff */
[----:B------:R-:W-:Y:S01]  /*4690*/  UIADD3 UR7, UPT, UPT, -UR6, 0x4, URZ ;  /* 0x0000000406077890 */ /* 0x000fe2000fffe1ff */
[C---:B------:R-:W-:Y:S01]  /*46a0*/  LEA R5, R13.reuse, R10, 0x2 ;  /* 0x0000000a0d057211 */ /* 0x040fe200078e10ff */
[----:B------:R-:W-:Y:S01]  /*46b0*/  UIADD3 UR5, UPT, UPT, UR5, 0x18, URZ ;  /* 0x0000001805057890 */ /* 0x000fe2000fffe0ff */
[C---:B------:R-:W-:Y:S02]  /*46c0*/  LEA R12, R13.reuse, R12, 0x2 ;  /* 0x0000000c0d0c7211 */ /* 0x040fe400078e10ff */
[----:B01----:R-:W-:-:S09]  /*46d0*/  LEA R15, R13, R14, 0x2 ;  /* 0x0000000e0d0f7211 */ /* 0x003fd200078e10ff */
.L_x_55:
[----:B0---4-:R-:W0:Y:S01]  /*46e0*/  LDC.64 R8, c[0x0][0x3a8] ;  /* 0x0000ea00ff087b82 */ /* 0x011e220000000a00 */
[----:B------:R-:W-:Y:S01]  /*46f0*/  UISETP.NE.AND UP0, UPT, UR7, URZ, UPT ;  /* 0x000000ff0700728c */ /* 0x000fe2000bf05270 */
[C---:B------:R-:W-:Y:S02]  /*4700*/  IADD3 R22, PT, PT, R18.reuse, 0x1, RZ ;  /* 0x0000000112167810 */ /* 0x040fe40007ffe0ff */
[C---:B------:R-:W-:Y:S02]  /*4710*/  IADD3 R20, PT, PT, R18.reuse, 0x2, RZ ;  /* 0x0000000212147810 */ /* 0x040fe40007ffe0ff */
[----:B------:R-:W-:Y:S02]  /*4720*/  IADD3 R19, PT, PT, R18, 0x3, RZ ;  /* 0x0000000312137810 */ /* 0x000fe40007ffe0ff */
[----:B------:R-:W-:Y:S02]  /*4730*/  ISETP.NE.AND P0, PT, R22, UR6, PT ;  /* 0x0000000616007c0c */ /* 0x000fe4000bf05270 */
[----:B------:R-:W-:-:S02]  /*4740*/  ISETP.NE.AND P1, PT, R20, UR6, PT ;  /* 0x0000000614007c0c */ /* 0x000fc4000bf25270 */
[----:B------:R-:W-:Y:S01]  /*4750*/  ISETP.NE.AND P2, PT, R19, UR6, PT ;  /* 0x0000000613007c0c */ /* 0x000fe2000bf45270 */
[----:B-123--:R-:W-:-:S12]  /*4760*/  BRA.U !UP0, `(.L_x_51) ;  /* 0x0000000108307547 */ /* 0x00efd8000b800000 */
[----:B------:R-:W1:Y:S01]  /*4770*/  LDS R10, [UR5+-0x8] ;  /* 0xfffff805ff0a7984 */ /* 0x000e620008000800 */
[----:B------:R-:W-:-:S05]  /*4780*/  IMAD R17, R13, R18, R2 ;  /* 0x000000120d117224 */ /* 0x000fca00078e0202 */
[----:B------:R-:W-:-:S05]  /*4790*/  IADD3 R17, PT, PT, R6, R17, RZ ;  /* 0x0000001106117210 */ /* 0x000fca0007ffe0ff */
[----:B0-----:R-:W-:-:S04]  /*47a0*/  IMAD.WIDE.U32 R16, R17, 0x4, R8 ;  /* 0x0000000411107825 */ /* 0x001fc800078e0008 */
[----:B-1----:R-:W-:-:S04]  /*47b0*/  FFMA R11, -R24, R10, R25 ;  /* 0x0000000a180b7223 */ /* 0x002fc80000000119 */
[----:B------:R-:W-:-:S04]  /*47c0*/  FMUL R11, R10, R11 ;  /* 0x0000000b0a0b7220 */ /* 0x000fc80000400000 */
[----:B------:R-:W-:Y:S01]  /*47d0*/  FMUL R21, R28, R11 ;  /* 0x0000000b1c157220 */ /* 0x000fe20000400000 */
[----:B------:R-:W-:-:S04]  /*47e0*/  IMAD.WIDE.U32 R10, R15, 0x4, R8 ;  /* 0x000000040f0a7825 */ /* 0x000fc800078e0008 */
[-C--:B------:R-:W-:Y:S01]  /*47f0*/  FMUL R23, R4, R21.reuse ;  /* 0x0000001504177220 */ /* 0x080fe20000400000 */
[----:B------:R-:W-:-:S04]  /*4800*/  FMUL R21, R7, R21 ;  /* 0x0000001507157220 */ /* 0x000fc80000400000 */
[----:B------:R1:W-:Y:S04]  /*4810*/  REDG.E.ADD.F32.FTZ.RN.STRONG.GPU desc[UR10][R10.64], R23 ;  /* 0x000000170a0079a6 */ /* 0x0003e8000c12f30a */
[----:B------:R1:W-:Y:S02]  /*4820*/  REDG.E.ADD.F32.FTZ.RN.STRONG.GPU desc[UR10][R16.64], R21 ;  /* 0x00000015100079a6 */ /* 0x0003e4000c12f30a */
.L_x_51:
[----:B------:R-:W-:Y:S05]  /*4830*/  @!P0 BRA `(.L_x_52) ;  /* 0x0000000000308947 */ /* 0x000fea0003800000 */
[----:B-1----:R-:W1:Y:S01]  /*4840*/  LDS R11, [UR5+-0x4] ;  /* 0xfffffc05ff0b7984 */ /* 0x002e620008000800 */
        /* <DEDUP_REMOVED lines=11> */
.L_x_52:
[----:B------:R-:W-:Y:S05]  /*4900*/  @!P1 BRA `(.L_x_53) ;  /* 0x0000000000309947 */ /* 0x000fea0003800000 */
[----:B-12---:R-:W1:Y:S01]  /*4910*/  LDS R10, [UR5] ;  /* 0x00000005ff0a7984 */ /* 0x006e620008000800 */
        /* <DEDUP_REMOVED lines=11> */
.L_x_53:
[----:B------:R-:W-:Y:S05]  /*49d0*/  @!P2 BRA `(.L_x_54) ;  /* 0x000000000030a947 */ /* 0x000fea0003800000 */
[----:B-123--:R-:W1:Y:S01]  /*49e0*/  LDS R11, [UR5+0x4] ;  /* 0x00000405ff0b7984 */ /* 0x00ee620008000800 */
[----:B------:R-:W-:-:S05]  /*49f0*/  IMAD R19, R13, R19, R2 ;  /* 0x000000130d137224 */ /* 0x000fca00078e0202 */
[----:B------:R-:W-:Y:S01]  /*4a00*/  IADD3 R19, PT, PT, R6, R19, RZ ;  /* 0x0000001306137210 */ /* 0x000fe20007ffe0ff */
[----:B-1----:R-:W-:-:S04]  /*4a10*/  FFMA R10, -R24, R11, R25 ;  /* 0x0000000b180a7223 */ /* 0x002fc80000000119 */
[----:B------:R-:W-:-:S04]  /*4a20*/  FMUL R11, R10, R11 ;  /* 0x0000000b0a0b7220 */ /* 0x000fc80000400000 */
[----:B------:R-:W-:Y:S01]  /*4a30*/  FMUL R16, R28, R11 ;  /* 0x0000000b1c107220 */ /* 0x000fe20000400000 */
[----:B0-----:R-:W-:-:S04]  /*4a40*/  IMAD.WIDE.U32 R10, R3, 0x4, R8 ;  /* 0x00000004030a7825 */ /* 0x001fc800078e0008 */
[----:B------:R-:W-:Y:S01]  /*4a50*/  FMUL R17, R4, R16 ;  /* 0x0000001004117220 */ /* 0x000fe20000400000 */
[----:B------:R-:W-:-:S04]  /*4a60*/  IMAD.WIDE.U32 R8, R19, 0x4, R8 ;  /* 0x0000000413087825 */ /* 0x000fc800078e0008 */
[----:B------:R-:W-:Y:S01]  /*4a70*/  FMUL R19, R7, R16 ;  /* 0x0000001007137220 */ /* 0x000fe20000400000 */
[----:B------:R4:W-:Y:S04]  /*4a80*/  REDG.E.ADD.F32.FTZ.RN.STRONG.GPU desc[UR10][R10.64], R17 ;  /* 0x000000110a0079a6 */ /* 0x0009e8000c12f30a */
[----:B------:R4:W-:Y:S02]  /*4a90*/  REDG.E.ADD.F32.FTZ.RN.STRONG.GPU desc[UR10][R8.64], R19 ;  /* 0x00000013080079a6 */ /* 0x0009e4000c12f30a */
.L_x_54:
[----:B------:R-:W-:Y:S01]  /*4aa0*/  IADD3 R18, PT, PT, R18, 0x4, RZ ;  /* 0x0000000412127810 */ /* 0x000fe20007ffe0ff */
[----:B------:R-:W-:Y:S01]  /*4ab0*/  UIADD3 UR7, UPT, UPT, UR7, 0x4, URZ ;  /* 0x0000000407077890 */ /* 0x000fe2000fffe0ff */
[C---:B------:R-:W-:Y:S01]  /*4ac0*/  LEA R3, R13.reuse, R3, 0x2 ;  /* 0x000000030d037211 */ /* 0x040fe200078e10ff */
[----:B------:R-:W-:Y:S01]  /*4ad0*/  UIADD3 UR5, UPT, UPT, UR5, 0x10, URZ ;  /* 0x0000001005057890 */ /* 0x000fe2000fffe0ff */
[----:B------:R-:W-:Y:S02]  /*4ae0*/  ISETP.NE.AND P0, PT, R18, UR4, PT ;  /* 0x0000000412007c0c */ /* 0x000fe4000bf05270 */
[C---:B------:R-:W-:Y:S02]  /*4af0*/  LEA R5, R13.reuse, R5, 0x2 ;  /* 0x000000050d057211 */ /* 0x040fe400078e10ff */
[C---:B------:R-:W-:Y:S02]  /*4b00*/  LEA R12, R13.reuse, R12, 0x2 ;  /* 0x0000000c0d0c7211 */ /* 0x040fe400078e10ff */
[----:B------:R-:W-:-:S07]  /*4b10*/  LEA R15, R13, R15, 0x2 ;  /* 0x0000000f0d0f7211 */ /* 0x000fce00078e10ff */
[----:B------:R-:W-:Y:S05]  /*4b20*/  @P0 BRA `(.L_x_55) ;  /* 0xfffffff800ec0947 */ /* 0x000fea000383ffff */
.L_x_46:
[----:B------:R-:W-:-:S09]  /*4b30*/  UISETP.NE.AND UP0, UPT, UR12, URZ, UPT ;  /* 0x000000ff0c00728c */ /* 0x000fd2000bf05270 */
[----:B------:R-:W-:Y:S05]  /*4b40*/  BRA.U !UP0, `(.L_x_56) ;  /* 0x0000000108f87547 */ /* 0x000fea000b800000 */
[----:B------:R-:W-:-:S09]  /*4b50*/  UISETP.NE.AND UP0, UPT, UR12, 0x1, UPT ;  /* 0x000000010c00788c */ /* 0x000fd2000bf05270 */
[----:B------:R-:W-:Y:S05]  /*4b60*/  BRA.U !UP0, `(.L_x_57) ;  /* 0x0000000108987547 */ /* 0x000fea000b800000 */
[----:B------:R-:W5:Y:S01]  /*4b70*/  S2UR UR7, SR_CgaCtaId ;  /* 0x00000000000779c3 */ /* 0x000f620000008800 */
[----:B------:R-:W-:Y:S01]  /*4b80*/  UISETP.NE.AND UP0, UPT, UR4, UR6, UPT ;  /* 0x000000060400728c */ /* 0x000fe2000bf05270 */
[----:B------:R-:W-:Y:S01]  /*4b90*/  UMOV UR5, 0x400 ;  /* 0x0000040000057882 */ /* 0x000fe20000000000 */
[----:B------:R-:W-:Y:S02]  /*4ba0*/  UIADD3 UR8, UPT, UPT, UR4, 0x1, URZ ;  /* 0x0000000104087890 */ /* 0x000fe4000fffe0ff */
[----:B-----5:R-:W-:-:S04]  /*4bb0*/  ULEA UR5, UR7, UR5, 0x18 ;  /* 0x0000000507057291 */ /* 0x020fc8000f8ec0ff */
[----:B------:R-:W-:Y:S01]  /*4bc0*/  ULEA UR5, UR4, UR5, 0x2 ;  /* 0x0000000504057291 */ /* 0x000fe2000f8e10ff */
[----:B------:R-:W-:Y:S11]  /*4bd0*/  BRA.U !UP0, `(.L_x_58) ;  /* 0x0000000108387547 */ /* 0x000ff6000b800000 */
[----:B--2---:R-:W2:Y:S01]  /*4be0*/  LDS R3, [UR5] ;  /* 0x00000005ff037984 */ /* 0x004ea20008000800 */
[----:B01--4-:R-:W0:Y:S01]  /*4bf0*/  LDC.64 R8, c[0x0][0x3a8] ;  /* 0x0000ea00ff087b82 */ /* 0x013e220000000a00 */
[----:B------:R-:W-:-:S05]  /*4c00*/  IMAD R5, R13, UR4, R2 ;  /* 0x000000040d057c24 */ /* 0x000fca000f8e0202 */
[----:B---3--:R-:W-:Y:S02]  /*4c10*/  IADD3 R11, PT, PT, R5, R0, RZ ;  /* 0x00000000050b7210 */ /* 0x008fe40007ffe0ff */
[----:B------:R-:W-:Y:S01]  /*4c20*/  IADD3 R5, PT, PT, R6, R5, RZ ;  /* 0x0000000506057210 */ /* 0x000fe20007ffe0ff */
[----:B--2---:R-:W-:-:S04]  /*4c30*/  FFMA R10, -R24, R3, R25 ;  /* 0x00000003180a7223 */ /* 0x004fc80000000119 */
[----:B------:R-:W-:Y:S01]  /*4c40*/  FMUL R3, R3, R10 ;  /* 0x0000000a03037220 */ /* 0x000fe20000400000 */
[----:B0-----:R-:W-:-:S04]  /*4c50*/  IMAD.WIDE.U32 R10, R11, 0x4, R8 ;  /* 0x000000040b0a7825 */ /* 0x001fc800078e0008 */
[----:B------:R-:W-:Y:S01]  /*4c60*/  FMUL R3, R28, R3 ;  /* 0x000000031c037220 */ /* 0x000fe20000400000 */
[----:B------:R-:W-:-:S04]  /*4c70*/  IMAD.WIDE.U32 R8, R5, 0x4, R8 ;  /* 0x0000000405087825 */ /* 0x000fc800078e0008 */
[-C--:B------:R-:W-:Y:S01]  /*4c80*/  FMUL R5, R4, R3.reuse ;  /* 0x0000000304057220 */ /* 0x080fe20000400000 */
[----:B------:R-:W-:-:S04]  /*4c90*/  FMUL R3, R7, R3 ;  /* 0x0000000307037220 */ /* 0x000fc80000400000 */
[----:B------:R0:W-:Y:S04]  /*4ca0*/  REDG.E.ADD.F32.FTZ.RN.STRONG.GPU desc[UR10][R10.64], R5 ;  /* 0x000000050a0079a6 */ /* 0x0001e8000c12f30a */
[----:B------:R0:W-:Y:S02]  /*4cb0*/  REDG.E.ADD.F32.FTZ.RN.STRONG.GPU desc[UR10][R8.64], R3 ;  /* 0x00000003080079a6 */ /* 0x0001e4000c12f30a */
.L_x_58:
[----:B------:R-:W-:Y:S02]  /*4cc0*/  UISETP.NE.AND UP0, UPT, UR8, UR6, UPT ;  /* 0x000000060800728c */ /* 0x000fe4000bf05270 */
[----:B------:R-:W-:-:S07]  /*4cd0*/  UIADD3 UR4, UPT, UPT, UR4, 0x2, URZ ;  /* 0x0000000204047890 */ /* 0x000fce000fffe0ff */
[----:B------:R-:W-:Y:S05]  /*4ce0*/  BRA.U !UP0, `(.L_x_57) ;  /* 0x0000000108387547 */ /* 0x000fea000b800000 */
[----:B01234-:R-:W0:Y:S01]  /*4cf0*/  LDS R10, [UR5+0x4] ;  /* 0x00000405ff0a7984 */ /* 0x01fe220008000800 */
[----:B------:R-:W1:Y:S01]  /*4d00*/  LDC.64 R8, c[0x0][0x3a8] ;  /* 0x0000ea00ff087b82 */ /* 0x000e620000000a00 */
[----:B------:R-:W-:-:S05]  /*4d10*/  IMAD R5, R13, UR8, R2 ;  /* 0x000000080d057c24 */ /* 0x000fca000f8e0202 */
[----:B------:R-:W-:Y:S02]  /*4d20*/  IADD3 R11, PT, PT, R5, R0, RZ ;  /* 0x00000000050b7210 */ /* 0x000fe40007ffe0ff */
        /* <DEDUP_REMOVED lines=10> */
.L_x_57:
[----:B------:R-:W-:Y:S02]  /*4dd0*/  ULOP3.LUT UR5, UR6, 0x1, URZ, 0xc0, !UPT ;  /* 0x0000000106057892 */ /* 0x000fe4000f8ec0ff */
[----:B------:R-:W-:-:S04]  /*4de0*/  UISETP.NE.AND UP0, UPT, UR4, UR6, UPT ;  /* 0x000000060400728c */ /* 0x000fc8000bf05270 */
[----:B------:R-:W-:-:S09]  /*4df0*/  UISETP.EQ.U32.OR UP0, UPT, UR5, 0x1, !UP0 ;  /* 0x000000010500788c */ /* 0x000fd2000c702470 */
[----:B------:R-:W-:Y:S05]  /*4e00*/  BRA.U UP0, `(.L_x_56) ;  /* 0x0000000100487547 */ /* 0x000fea000b800000 */
[----:B------:R-:W5:Y:S01]  /*4e10*/  S2UR UR7, SR_CgaCtaId ;  /* 0x00000000000779c3 */ /* 0x000f620000008800 */
[----:B------:R-:W-:Y:S01]  /*4e20*/  UMOV UR5, 0x400 ;  /* 0x0000040000057882 */ /* 0x000fe20000000000 */
[----:B0-2---:R-:W-:-:S05]  /*4e30*/  IMAD R5, R13, UR4, R2 ;  /* 0x000000040d057c24 */ /* 0x005fca000f8e0202 */
[----:B-1-34-:R-:W-:Y:S01]  /*4e40*/  IADD3 R11, PT, PT, R5, R0, RZ ;  /* 0x00000000050b7210 */ /* 0x01afe20007ffe0ff */
[----:B------:R-:W0:Y:S01]  /*4e50*/  LDC.64 R8, c[0x0][0x3a8] ;  /* 0x0000ea00ff087b82 */ /* 0x000e220000000a00 */
[----:B------:R-:W-:Y:S01]  /*4e60*/  IADD3 R5, PT, PT, R6, R5, RZ ;  /* 0x0000000506057210 */ /* 0x000fe20007ffe0ff */
[----:B-----5:R-:W-:-:S04]  /*4e70*/  ULEA UR5, UR7, UR5, 0x18 ;  /* 0x0000000507057291 */ /* 0x020fc8000f8ec0ff */
[----:B------:R-:W-:-:S09]  /*4e80*/  ULEA UR5, UR4, UR5, 0x2 ;  /* 0x0000000504057291 */ /* 0x000fd2000f8e10ff */
[----:B------:R-:W1:Y:S02]  /*4e90*/  LDS R3, [UR5] ;  /* 0x00000005ff037984 */ /* 0x000e640008000800 */
[----:B-1----:R-:W-:-:S04]  /*4ea0*/  FFMA R10, -R24, R3, R25 ;  /* 0x00000003180a7223 */ /* 0x002fc80000000119 */
        /* <DEDUP_REMOVED lines=8> */
.L_x_56:
[----:B------:R-:W5:Y:S02]  /*4f30*/  LDCU UR4, c[0x0][0x3c8] ;  /* 0x00007900ff0477ac */ /* 0x000f640008000800 */
[----:B-----5:R-:W-:-:S09]  /*4f40*/  UISETP.GE.AND UP0, UPT, UR4, 0x1, UPT ;  /* 0x000000010400788c */ /* 0x020fd2000bf06270 */
[----:B------:R-:W-:Y:S05]  /*4f50*/  BRA.U !UP0, `(.L_x_59) ;  /* 0x0000000908247547 */ /* 0x000fea000b800000 */
[----:B------:R-:W-:Y:S01]  /*4f60*/  UISETP.LT.AND UP0, UPT, UR9, UR4, UPT ;  /* 0x000000040900728c */ /* 0x000fe2000bf01270 */
[----:B0-2---:R-:W-:-:S03]  /*4f70*/  MOV R3, RZ ;  /* 0x000000ff00037202 */ /* 0x005fc60000000f00 */
[----:B------:R-:W-:-:S04]  /*4f80*/  USEL UR4, UR9, UR4, UP0 ;  /* 0x0000000409047287 */ /* 0x000fc80008000000 */
[----:B------:R-:W-:Y:S02]  /*4f90*/  UISETP.GE.U32.AND UP0, UPT, UR4, 0x4, UPT ;  /* 0x000000040400788c */ /* 0x000fe4000bf06070 */
[----:B------:R-:W-:-:S04]  /*4fa0*/  ULOP3.LUT UR14, UR4, 0x3, URZ, 0xc0, !UPT ;  /* 0x00000003040e7892 */ /* 0x000fc8000f8ec0ff */
[----:B------:R-:W-:-:S03]  /*4fb0*/  UISETP.NE.AND UP1, UPT, UR14, URZ, UPT ;  /* 0x000000ff0e00728c */ /* 0x000fc6000bf25270 */
[----:B------:R-:W-:Y:S08]  /*4fc0*/  BRA.U !UP0, `(.L_x_60) ;  /* 0x0000000508307547 */ /* 0x000ff0000b800000 */
[----:B------:R-:W0:Y:S01]  /*4fd0*/  LDC R3, c[0x0][0x3cc] ;  /* 0x0000f300ff037b82 */ /* 0x000e220000000800 */
[----:B------:R-:W2:Y:S01]  /*4fe0*/  LDCU UR16, c[0x0][0x3d0] ;  /* 0x00007a00ff1077ac */ /* 0x000ea20008000800 */
[C---:B-1--4-:R-:W-:Y:S01]  /*4ff0*/  IADD3 R8, PT, PT, R26.reuse, 0x2, RZ ;  /* 0x000000021a087810 */ /* 0x052fe20007ffe0ff */
[----:B---3--:R-:W-:Y:S01]  /*5000*/  HFMA2 R11, -RZ, RZ, 0, 0 ;  /* 0x00000000ff0b7431 */ /* 0x008fe200000001ff */
[----:B------:R-:W-:Y:S01]  /*5010*/  IADD3 R10, PT, PT, R26, 0x3, RZ ;  /* 0x000000031a0a7810 */ /* 0x000fe20007ffe0ff */
[----:B------:R-:W-:Y:S01]  /*5020*/  USHF.R.U32.HI UR5, URZ, 0x2, UR4 ;  /* 0x00000002ff057899 */ /* 0x000fe20008011604 */
[----:B------:R-:W-:Y:S01]  /*5030*/  MOV R9, R14 ;  /* 0x0000000e00097202 */ /* 0x000fe20000000f00 */
[----:B------:R-:W-:Y:S01]  /*5040*/  ULOP3.LUT UR15, UR4, 0x1fffc, URZ, 0xc0, !UPT ;  /* 0x0001fffc040f7892 */ /* 0x000fe2000f8ec0ff */
[----:B------:R-:W1:Y:S01]  /*5050*/  S2UR UR8, SR_CgaCtaId ;  /* 0x00000000000879c3 */ /* 0x000e620000008800 */
[----:B------:R-:W-:Y:S01]  /*5060*/  USHF.L.U32 UR5, UR5, 0x2, URZ ;  /* 0x0000000205057899 */ /* 0x000fe200080006ff */
[----:B------:R-:W-:-:S03]  /*5070*/  UMOV UR7, 0x400 ;  /* 0x0000040000077882 */ /* 0x000fc60000000000 */
[----:B------:R-:W-:-:S04]  /*5080*/  ULOP3.LUT UR5, UR5, 0x1fffc, URZ, 0xe2, !UPT ;  /* 0x0001fffc05057892 */ /* 0x000fc8000f8ee2ff */
[----:B------:R-:W-:Y:S01]  /*5090*/  UIADD3 UR5, UPT, UPT, -UR5, URZ, URZ ;  /* 0x000000ff05057290 */ /* 0x000fe2000fffe1ff */
[-C--:B0-----:R-:W-:Y:S02]  /*50a0*/  IMAD R5, R26, R3.reuse, R3 ;  /* 0x000000031a057224 */ /* 0x081fe400078e0203 */
[-C--:B------:R-:W-:Y:S02]  /*50b0*/  IMAD R17, R8, R3.reuse, UR13 ;  /* 0x0000000d08117e24 */ /* 0x080fe4000f8e0203 */
[----:B------:R-:W-:Y:S01]  /*50c0*/  IMAD R19, R10, R3, UR13 ;  /* 0x0000000d0a137e24 */ /* 0x000fe2000f8e0203 */
[----:B------:R-:W-:Y:S01]  /*50d0*/  IADD3 R15, PT, PT, R5, UR13, RZ ;  /* 0x0000000d050f7c10 */ /* 0x000fe2000fffe0ff */
[--C-:B--2---:R-:W-:Y:S01]  /*50e0*/  IMAD R10, R17, UR16, R0.reuse ;  /* 0x00000010110a7c24 */ /* 0x104fe2000f8e0200 */
[----:B------:R-:W-:Y:S01]  /*50f0*/  MOV R3, UR15 ;  /* 0x0000000f00037c02 */ /* 0x000fe20008000f00 */
[----:B-1----:R-:W-:Y:S01]  /*5100*/  ULEA UR7, UR8, UR7, 0x18 ;  /* 0x0000000708077291 */ /* 0x002fe2000f8ec0ff */
[----:B------:R-:W-:-:S02]  /*5110*/  IMAD R5, R19, UR16, R0 ;  /* 0x0000001013057c24 */ /* 0x000fc4000f8e0200 */
[----:B------:R-:W-:Y:S01]  /*5120*/  IMAD R8, R15, UR16, R0 ;  /* 0x000000100f087c24 */ /* 0x000fe2000f8e0200 */
[----:B------:R-:W-:-:S12]  /*5130*/  UIADD3 UR7, UPT, UPT, UR7, 0x8, URZ ;  /* 0x0000000807077890 */ /* 0x000fd8000fffe0ff */
.L_x_61:
[----:B------:R-:W0:Y:S01]  /*5140*/  LDS.64 R20, [UR7+-0x8] ;  /* 0xfffff807ff147984 */ /* 0x000e220008000a00 */
[----:B------:R-:W1:Y:S01]  /*5150*/  LDC.64 R16, c[0x0][0x3b0] ;  /* 0x0000ec00ff107b82 */ /* 0x000e620000000a00 */
[----:B------:R-:W-:Y:S02]  /*5160*/  IMAD R23, R13, R11, R2 ;  /* 0x0000000b0d177224 */ /* 0x000fe400078e0202 */
[----:B------:R-:W2:Y:S03]  /*5170*/  LDS.64 R18, [UR7] ;  /* 0x00000007ff127984 */ /* 0x000ea60008000a00 */
[----:B------:R-:W-:Y:S01]  /*5180*/  IADD3 R12, PT, PT, R6, R23, RZ ;  /* 0x00000017060c7210 */ /* 0x000fe20007ffe0ff */
[----:B-1----:R-:W-:-:S04]  /*5190*/  IMAD.WIDE.U32 R32, R9, 0x4, R16 ;  /* 0x0000000409207825 */ /* 0x002fc800078e0010 */
[----:B0-----:R-:W-:-:S04]  /*51a0*/  FFMA R15, -R25, R20, R24 ;  /* 0x00000014190f7223 */ /* 0x001fc80000000118 */
[----:B------:R-:W-:Y:S01]  /*51b0*/  FMUL R15, R20, R15 ;  /* 0x0000000f140f7220 */ /* 0x000fe20000400000 */
[----:B------:R-:W-:-:S03]  /*51c0*/  FFMA R20, -R25, R21, R24 ;  /* 0x0000001519147223 */ /* 0x000fc60000000118 */
[----:B------:R-:W-:Y:S01]  /*51d0*/  FMUL R15, R28, R15 ;  /* 0x0000000f1c0f7220 */ /* 0x000fe20000400000 */
[----:B------:R-:W-:-:S04]  /*51e0*/  IMAD.WIDE.U32 R22, R12, 0x4, R16 ;  /* 0x000000040c167825 */ /* 0x000fc800078e0010 */
[----:B------:R-:W-:Y:S01]  /*51f0*/  FMUL R21, R20, R21 ;  /* 0x0000001514157220 */ /* 0x000fe20000400000 */
[----:B------:R-:W-:Y:S01]  /*5200*/  FMUL R27, R4, R15 ;  /* 0x0000000f041b7220 */ /* 0x000fe20000400000 */
[----:B------:R-:W-:-:S04]  /*5210*/  IADD3 R12, PT, PT, R13, R12, RZ ;  /* 0x0000000c0d0c7210 */ /* 0x000fc80007ffe0ff */
[----:B------:R2:W-:Y:S01]  /*5220*/  REDG.E.ADD.F32.FTZ.RN.STRONG.GPU desc[UR10][R32.64], R27 ;  /* 0x0000001b200079a6 */ /* 0x0005e2000c12f30a */
[----:B------:R-:W-:Y:S01]  /*5230*/  FMUL R29, R28, R21 ;  /* 0x000000151c1d7220 */ /* 0x000fe20000400000 */
[----:B------:R-:W-:Y:S01]  /*5240*/  IMAD.WIDE.U32 R30, R12, 0x4, R16 ;  /* 0x000000040c1e7825 */ /* 0x000fe200078e0010 */
[----:B------:R-:W-:-:S03]  /*5250*/  IADD3 R12, PT, PT, R13, R12, RZ ;  /* 0x0000000c0d0c7210 */ /* 0x000fc60007ffe0ff */
[----:B------:R-:W-:Y:S01]  /*5260*/  FMUL R15, R7, R15 ;  /* 0x0000000f070f7220 */ /* 0x000fe20000400000 */
[----:B------:R-:W-:Y:S01]  /*5270*/  FMUL R35, R4, R29 ;  /* 0x0000001d04237220 */ /* 0x000fe20000400000 */
[----:B------:R-:W-:-:S04]  /*5280*/  IMAD.WIDE.U32 R20, R8, 0x4, R16 ;  /* 0x0000000408147825 */ /* 0x000fc800078e0010 */
[C-C-:B--2---:R-:W-:Y:S01]  /*5290*/  FFMA R27, -R25.reuse, R18, R24.reuse ;  /* 0x00000012191b7223 */ /* 0x144fe20000000118 */
[----:B------:R-:W-:Y:S01]  /*52a0*/  FFMA R32, -R25, R19, R24 ;  /* 0x0000001319207223 */ /* 0x000fe20000000118 */
[----:B------:R-:W-:Y:S01]  /*52b0*/  IADD3 R37, PT, PT, R13, R12, RZ ;  /* 0x0000000c0d257210 */ /* 0x000fe20007ffe0ff */
[----:B------:R0:W-:Y:S01]  /*52c0*/  REDG.E.ADD.F32.FTZ.RN.STRONG.GPU desc[UR10][R22.64], R15 ;  /* 0x0000000f160079a6 */ /* 0x0001e2000c12f30a */
[----:B------:R-:W-:Y:S01]  /*52d0*/  FMUL R27, R18, R27 ;  /* 0x0000001b121b7220 */ /* 0x000fe20000400000 */
[----:B------:R-:W-:Y:S01]  /*52e0*/  FMUL R33, R32, R19 ;  /* 0x0000001320217220 */ /* 0x000fe20000400000 */
[----:B------:R-:W-:Y:S01]  /*52f0*/  FMUL R29, R7, R29 ;  /* 0x0000001d071d7220 */ /* 0x000fe20000400000 */
[----:B------:R1:W-:Y:S01]  /*5300*/  REDG.E.ADD.F32.FTZ.RN.STRONG.GPU desc[UR10][R20.64], R35 ;  /* 0x00000023140079a6 */ /* 0x0003e2000c12f30a */
[C---:B------:R-:W-:Y:S01]  /*5310*/  FMUL R27, R28.reuse, R27 ;  /* 0x0000001b1c1b7220 */ /* 0x040fe20000400000 */
[----:B------:R-:W-:Y:S01]  /*5320*/  FMUL R33, R28, R33 ;  /* 0x000000211c217220 */ /* 0x000fe20000400000 */
[--C-:B------:R-:W-:Y:S01]  /*5330*/  IMAD.WIDE.U32 R18, R10, 0x4, R16.reuse ;  /* 0x000000040a127825 */ /* 0x100fe200078e0010 */
[----:B------:R2:W-:Y:S03]  /*5340*/  REDG.E.ADD.F32.FTZ.RN.STRONG.GPU desc[UR10][R30.64], R29 ;  /* 0x0000001d1e0079a6 */ /* 0x0005e6000c12f30a */
[----:B0-----:R-:W-:Y:S01]  /*5350*/  FMUL R15, R4, R27 ;  /* 0x0000001b040f7220 */ /* 0x001fe20000400000 */
[----:B------:R-:W-:-:S04]  /*5360*/  IMAD.WIDE.U32 R22, R12, 0x4, R16 ;  /* 0x000000040c167825 */ /* 0x000fc800078e0010 */
[----:B------:R-:W-:Y:S01]  /*5370*/  FMUL R27, R7, R27 ;  /* 0x0000001b071b7220 */ /* 0x000fe20000400000 */
[--C-:B-1----:R-:W-:Y:S01]  /*5380*/  IMAD.WIDE.U32 R20, R37, 0x4, R16.reuse ;  /* 0x0000000425147825 */ /* 0x102fe200078e0010 */
[----:B------:R0:W-:Y:S03]  /*5390*/  REDG.E.ADD.F32.FTZ.RN.STRONG.GPU desc[UR10][R18.64], R15 ;  /* 0x0000000f120079a6 */ /* 0x0001e6000c12f30a */
[----:B--2---:R-:W-:Y:S01]  /*53a0*/  FMUL R29, R4, R33 ;  /* 0x00000021041d7220 */ /* 0x004fe20000400000 */
[----:B------:R-:W-:-:S04]  /*53b0*/  IMAD.WIDE.U32 R16, R5, 0x4, R16 ;  /* 0x0000000405107825 */ /* 0x000fc800078e0010 */
[----:B------:R-:W-:Y:S01]  /*53c0*/  FMUL R33, R7, R33 ;  /* 0x0000002107217220 */ /* 0x000fe20000400000 */
[----:B------:R0:W-:Y:S04]  /*53d0*/  REDG.E.ADD.F32.FTZ.RN.STRONG.GPU desc[UR10][R22.64], R27 ;  /* 0x0000001b160079a6 */ /* 0x0001e8000c12f30a */
[----:B------:R0:W-:Y:S04]  /*53e0*/  REDG.E.ADD.F32.FTZ.RN.STRONG.GPU desc[UR10][R16.64], R29 ;  /* 0x0000001d100079a6 */ /* 0x0001e8000c12f30a */
[----:B------:R0:W-:Y:S01]  /*53f0*/  REDG.E.ADD.F32.FTZ.RN.STRONG.GPU desc[UR10][R20.64], R33 ;  /* 0x00000021140079a6 */ /* 0x0001e2000c12f30a */
[----:B------:R-:W-:-:S04]  /*5400*/  UIADD3 UR5, UPT, UPT, UR5, 0x4, URZ ;  /* 0x0000000405057890 */ /* 0x000fc8000fffe0ff */
[----:B------:R-:W-:Y:S01]  /*5410*/  UISETP.NE.AND UP0, UPT, UR5, URZ, UPT ;  /* 0x000000ff0500728c */ /* 0x000fe2000bf05270 */
[----:B------:R-:W-:Y:S02]  /*5420*/  IADD3 R11, PT, PT, R11, 0x4, RZ ;  /* 0x000000040b0b7810 */ /* 0x000fe40007ffe0ff */
[C---:B------:R-:W-:Y:S02]  /*5430*/  LEA R8, R13.reuse, R8, 0x2 ;  /* 0x000000080d087211 */ /* 0x040fe400078e10ff */
[C---:B------:R-:W-:Y:S02]  /*5440*/  LEA R10, R13.reuse, R10, 0x2 ;  /* 0x0000000a0d0a7211 */ /* 0x040fe400078e10ff */
[C---:B------:R-:W-:Y:S02]  /*5450*/  LEA R5, R13.reuse, R5, 0x2 ;  /* 0x000000050d057211 */ /* 0x040fe400078e10ff */
[----:B------:R-:W-:Y:S01]  /*5460*/  LEA R9, R13, R9, 0x2 ;  /* 0x000000090d097211 */ /* 0x000fe200078e10ff */
[----:B------:R-:W-:Y:S01]  /*5470*/  UIADD3 UR7, UPT, UPT, UR7, 0x10, URZ ;  /* 0x0000001007077890 */ /* 0x000fe2000fffe0ff */
[----:B0-----:R-:W-:Y:S11]  /*5480*/  BRA.U UP0, `(.L_x_61) ;  /* 0xfffffffd002c7547 */ /* 0x001ff6000b83ffff */
.L_x_60:
[----:B------:R-:W-:Y:S05]  /*5490*/  BRA.U !UP1, `(.L_x_59) ;  /* 0x0000000109d47547 */ /* 0x000fea000b800000 */
[----:B------:R-:W-:Y:S02]  /*54a0*/  UISETP.NE.AND UP0, UPT, UR14, 0x1, UPT ;  /* 0x000000010e00788c */ /* 0x000fe4000bf05270 */
[----:B------:R-:W-:-:S04]  /*54b0*/  ULOP3.LUT UR4, UR4, 0x1, URZ, 0xc0, !UPT ;  /* 0x0000000104047892 */ /* 0x000fc8000f8ec0ff */
[----:B------:R-:W-:-:S03]  /*54c0*/  UISETP.NE.U32.AND UP1, UPT, UR4, 0x1, UPT ;  /* 0x000000010400788c */ /* 0x000fc6000bf25070 */
[----:B------:R-:W-:Y:S08]  /*54d0*/  BRA.U !UP0, `(.L_x_62) ;  /* 0x0000000108787547 */ /* 0x000ff0000b800000 */
[----:B-1--4-:R-:W0:Y:S01]  /*54e0*/  S2R R8, SR_CgaCtaId ;  /* 0x0000000000087919 */ /* 0x012e220000008800 */
[----:B------:R-:W-:Y:S01]  /*54f0*/  MOV R5, 0x400 ;  /* 0x0000040000057802 */ /* 0x000fe20000000f00 */
[----:B------:R-:W-:-:S05]  /*5500*/  IMAD R15, R13, R3, R2 ;  /* 0x000000030d0f7224 */ /* 0x000fca00078e0202 */
[----:B------:R-:W-:Y:S02]  /*5510*/  IADD3 R12, PT, PT, R15, R0, RZ ;  /* 0x000000000f0c7210 */ /* 0x000fe40007ffe0ff */
[----:B------:R-:W-:Y:S02]  /*5520*/  IADD3 R15, PT, PT, R6, R15, RZ ;  /* 0x0000000f060f7210 */ /* 0x000fe40007ffe0ff */
[C---:B------:R-:W-:Y:S02]  /*5530*/  IADD3 R19, PT, PT, R13.reuse, R12, RZ ;  /* 0x0000000c0d137210 */ /* 0x040fe40007ffe0ff */
[----:B---3--:R-:W-:Y:S02]  /*5540*/  IADD3 R23, PT, PT, R13, R15, RZ ;  /* 0x0000000f0d177210 */ /* 0x008fe40007ffe0ff */
[----:B0-----:R-:W-:-:S04]  /*5550*/  LEA R8, R8, R5, 0x18 ;  /* 0x0000000508087211 */ /* 0x001fc800078ec0ff */
[----:B------:R-:W-:Y:S02]  /*5560*/  LEA R10, R3, R8, 0x2 ;  /* 0x00000008030a7211 */ /* 0x000fe400078e10ff */
[----:B------:R-:W0:Y:S04]  /*5570*/  LDC.64 R8, c[0x0][0x3b0] ;  /* 0x0000ec00ff087b82 */ /* 0x000e280000000a00 */
[----:B------:R-:W1:Y:S01]  /*5580*/  LDS.64 R10, [R10] ;  /* 0x000000000a0a7984 */ /* 0x000e620000000a00 */
[----:B0-----:R-:W-:-:S04]  /*5590*/  IMAD.WIDE.U32 R18, R19, 0x4, R8 ;  /* 0x0000000413127825 */ /* 0x001fc800078e0008 */
[C-C-:B-1----:R-:W-:Y:S01]  /*55a0*/  FFMA R5, -R25.reuse, R10, R24.reuse ;  /* 0x0000000a19057223 */ /* 0x142fe20000000118 */
[----:B------:R-:W-:-:S03]  /*55b0*/  FFMA R16, -R25, R11, R24 ;  /* 0x0000000b19107223 */ /* 0x000fc60000000118 */
[----:B------:R-:W-:Y:S01]  /*55c0*/  FMUL R5, R10, R5 ;  /* 0x000000050a057220 */ /* 0x000fe20000400000 */
[----:B------:R-:W-:Y:S01]  /*55d0*/  FMUL R21, R16, R11 ;  /* 0x0000000b10157220 */ /* 0x000fe20000400000 */
[----:B------:R-:W-:-:S04]  /*55e0*/  IMAD.WIDE.U32 R16, R15, 0x4, R8 ;  /* 0x000000040f107825 */ /* 0x000fc800078e0008 */
[C---:B------:R-:W-:Y:S01]  /*55f0*/  FMUL R5, R28.reuse, R5 ;  /* 0x000000051c057220 */ /* 0x040fe20000400000 */
[----:B------:R-:W-:Y:S01]  /*5600*/  FMUL R21, R28, R21 ;  /* 0x000000151c157220 */ /* 0x000fe20000400000 */
[----:B------:R-:W-:-:S04]  /*5610*/  IMAD.WIDE.U32 R10, R12, 0x4, R8 ;  /* 0x000000040c0a7825 */ /* 0x000fc800078e0008 */
[-C--:B------:R-:W-:Y:S01]  /*5620*/  FMUL R15, R4, R5.reuse ;  /* 0x00000005040f7220 */ /* 0x080fe20000400000 */
[----:B------:R-:W-:Y:S01]  /*5630*/  FMUL R5, R7, R5 ;  /* 0x0000000507057220 */ /* 0x000fe20000400000 */
[----:B------:R-:W-:-:S04]  /*5640*/  IMAD.WIDE.U32 R8, R23, 0x4, R8 ;  /* 0x0000000417087825 */ /* 0x000fc800078e0008 */
[-C--:B------:R-:W-:Y:S01]  /*5650*/  FMUL R23, R4, R21.reuse ;  /* 0x0000001504177220 */ /* 0x080fe20000400000 */
[----:B------:R-:W-:Y:S01]  /*5660*/  FMUL R21, R7, R21 ;  /* 0x0000001507157220 */ /* 0x000fe20000400000 */
[----:B------:R0:W-:Y:S04]  /*5670*/  REDG.E.ADD.F32.FTZ.RN.STRONG.GPU desc[UR10][R10.64], R15 ;  /* 0x0000000f0a0079a6 */ /* 0x0001e8000c12f30a */
[----:B------:R0:W-:Y:S04]  /*5680*/  REDG.E.ADD.F32.FTZ.RN.STRONG.GPU desc[UR10][R16.64], R5 ;  /* 0x00000005100079a6 */ /* 0x0001e8000c12f30a */
[----:B------:R0:W-:Y:S04]  /*5690*/  REDG.E.ADD.F32.FTZ.RN.STRONG.GPU desc[UR10][R18.64], R23 ;  /* 0x00000017120079a6 */ /* 0x0001e8000c12f30a */
[----:B------:R0:W-:Y:S01]  /*56a0*/  REDG.E.ADD.F32.FTZ.RN.STRONG.GPU desc[UR10][R8.64], R21 ;  /* 0x00000015080079a6 */ /* 0x0001e2000c12f30a */
[----:B------:R-:W-:-:S07]  /*56b0*/  IADD3 R3, PT, PT, R3, 0x2, RZ ;  /* 0x0000000203037810 */ /* 0x000fce0007ffe0ff */
.L_x_62:
[----:B------:R-:W-:Y:S05]  /*56c0*/  BRA.U UP1, `(.L_x_59) ;  /* 0x0000000101487547 */ /* 0x000fea000b800000 */
[----:B01--4-:R-:W0:Y:S01]  /*56d0*/  S2R R8, SR_CgaCtaId ;  /* 0x0000000000087919 */ /* 0x013e220000008800 */
[----:B------:R-:W-:Y:S01]  /*56e0*/  MOV R5, 0x400 ;  /* 0x0000040000057802 */ /* 0x000fe20000000f00 */
[----:B---3--:R-:W-:-:S05]  /*56f0*/  IMAD R11, R13, R3, R2 ;  /* 0x000000030d0b7224 */ /* 0x008fca00078e0202 */
[----:B------:R-:W-:Y:S02]  /*5700*/  IADD3 R15, PT, PT, R11, R0, RZ ;  /* 0x000000000b0f7210 */ /* 0x000fe40007ffe0ff */
[----:B------:R-:W-:Y:S02]  /*5710*/  IADD3 R11, PT, PT, R6, R11, RZ ;  /* 0x0000000b060b7210 */ /* 0x000fe40007ffe0ff */
[----:B0-----:R-:W-:-:S04]  /*5720*/  LEA R8, R8, R5, 0x18 ;  /* 0x0000000508087211 */ /* 0x001fc800078ec0ff */
[----:B------:R-:W-:Y:S02]  /*5730*/  LEA R5, R3, R8, 0x2 ;  /* 0x0000000803057211 */ /* 0x000fe400078e10ff */
[----:B------:R-:W0:Y:S04]  /*5740*/  LDC.64 R8, c[0x0][0x3b0] ;  /* 0x0000ec00ff087b82 */ /* 0x000e280000000a00 */
[----:B------:R-:W1:Y:S02]  /*5750*/  LDS R5, [R5] ;  /* 0x0000000005057984 */ /* 0x000e640000000800 */
[----:B-1----:R-:W-:-:S04]  /*5760*/  FFMA R24, -R25, R5, R24 ;  /* 0x0000000519187223 */ /* 0x002fc80000000118 */
[----:B------:R-:W-:-:S04]  /*5770*/  FMUL R3, R5, R24 ;  /* 0x0000001805037220 */ /* 0x000fc80000400000 */
[----:B------:R-:W-:-:S04]  /*5780*/  FMUL R3, R28, R3 ;  /* 0x000000031c037220 */ /* 0x000fc80000400000 */
[-C--:B------:R-:W-:Y:S01]  /*5790*/  FMUL R17, R4, R3.reuse ;  /* 0x0000000304117220 */ /* 0x080fe20000400000 */
[----:B------:R-:W-:Y:S01]  /*57a0*/  FMUL R7, R7, R3 ;  /* 0x0000000307077220 */ /* 0x000fe20000400000 */
[----:B0-----:R-:W-:-:S04]  /*57b0*/  IMAD.WIDE.U32 R2, R15, 0x4, R8 ;  /* 0x000000040f027825 */ /* 0x001fc800078e0008 */
[----:B------:R-:W-:Y:S01]  /*57c0*/  IMAD.WIDE.U32 R8, R11, 0x4, R8 ;  /* 0x000000040b087825 */ /* 0x000fe200078e0008 */
[----:B------:R0:W-:Y:S04]  /*57d0*/  REDG.E.ADD.F32.FTZ.RN.STRONG.GPU desc[UR10][R2.64], R17 ;  /* 0x00000011020079a6 */ /* 0x0001e8000c12f30a */
[----:B------:R0:W-:Y:S02]  /*57e0*/  REDG.E.ADD.F32.FTZ.RN.STRONG.GPU desc[UR10][R8.64], R7 ;  /* 0x00000007080079a6 */ /* 0x0001e4000c12f30a */
.L_x_59:
[----:B------:R-:W-:Y:S02]  /*57f0*/  UISETP.GE.U32.AND UP0, UPT, UR6, 0x7, UPT ;  /* 0x000000070600788c */ /* 0x000fe4000bf06070 */
[----:B------:R-:W-:Y:S01]  /*5800*/  ULOP3.LUT UR20, UR9, 0x7, URZ, 0xc0, !UPT ;  /* 0x0000000709147892 */ /* 0x000fe2000f8ec0ff */
[----:B------:R-:W-:-:S06]  /*5810*/  UMOV UR4, URZ ;  /* 0x000000ff00047c82 */ /* 0x000fcc0008000000 */
[----:B------:R-:W-:Y:S05]  /*5820*/  BRA.U !UP0, `(.L_x_63) ;  /* 0x00000005087c7547 */ /* 0x000fea000b800000 */
[----:B0-2---:R-:W0:Y:S01]  /*5830*/  LDC R5, c[0x0][0x3cc] ;  /* 0x0000f300ff057b82 */ /* 0x005e220000000800 */
[----:B------:R-:W2:Y:S01]  /*5840*/  LDCU UR8, c[0x0][0x3d0] ;  /* 0x00007a00ff0877ac */ /* 0x000ea20008000800 */
[C---:B-1--4-:R-:W-:Y:S02]  /*5850*/  IADD3 R8, PT, PT, R26.reuse, 0x5, RZ ;  /* 0x000000051a087810 */ /* 0x052fe40007ffe0ff */
[C---:B------:R-:W-:Y:S01]  /*5860*/  IADD3 R6, PT, PT, R26.reuse, 0x6, RZ ;  /* 0x000000061a067810 */ /* 0x040fe20007ffe0ff */
[----:B------:R-:W-:Y:S01]  /*5870*/  UMOV UR5, 0x400 ;  /* 0x0000040000057882 */ /* 0x000fe20000000000 */
[C---:B------:R-:W-:Y:S01]  /*5880*/  IADD3 R4, PT, PT, R26.reuse, 0x7, RZ ;  /* 0x000000071a047810 */ /* 0x040fe20007ffe0ff */
[----:B------:R-:W-:Y:S01]  /*5890*/  UIADD3 UR5, UPT, UPT, UR5, 0x200, URZ ;  /* 0x0000020005057890 */ /* 0x000fe2000fffe0ff */
[----:B------:R-:W1:Y:S01]  /*58a0*/  S2UR UR7, SR_CgaCtaId ;  /* 0x00000000000779c3 */ /* 0x000e620000008800 */
[C---:B---3--:R-:W-:Y:S01]  /*58b0*/  IADD3 R10, PT, PT, R26.reuse, 0x4, RZ ;  /* 0x000000041a0a7810 */ /* 0x048fe20007ffe0ff */
[----:B------:R-:W-:Y:S01]  /*58c0*/  ULOP3.LUT UR4, UR9, 0x1fff8, URZ, 0xc0, !UPT ;  /* 0x0001fff809047892 */ /* 0x000fe2000f8ec0ff */
[C---:B------:R-:W-:Y:S01]  /*58d0*/  IADD3 R12, PT, PT, R26.reuse, 0x3, RZ ;  /* 0x000000031a0c7810 */ /* 0x040fe20007ffe0ff */
[----:B------:R-:W-:Y:S01]  /*58e0*/  UIADD3 UR9, UPT, UPT, -UR6, URZ, URZ ;  /* 0x000000ff06097290 */ /* 0x000fe2000fffe1ff */
[----:B------:R-:W-:-:S03]  /*58f0*/  IADD3 R16, PT, PT, R26, 0x2, RZ ;  /* 0x000000021a107810 */ /* 0x000fc60007ffe0ff */
[----:B------:R-:W3:Y:S01]  /*5900*/  LDC.64 R2, c[0x0][0x3b8] ;  /* 0x0000ee00ff027b82 */ /* 0x000ee20000000a00 */
[-C--:B0-----:R-:W-:Y:S02]  /*5910*/  IMAD R11, R8, R5.reuse, UR13 ;  /* 0x0000000d080b7e24 */ /* 0x081fe4000f8e0205 */
[-C--:B------:R-:W-:Y:S02]  /*5920*/  IMAD R26, R26, R5.reuse, R5 ;  /* 0x000000051a1a7224 */ /* 0x080fe400078e0205 */
[-C--:B------:R-:W-:Y:S02]  /*5930*/  IMAD R9, R6, R5.reuse, UR13 ;  /* 0x0000000d06097e24 */ /* 0x080fe4000f8e0205 */
[-C--:B------:R-:W-:Y:S02]  /*5940*/  IMAD R7, R4, R5.reuse, UR13 ;  /* 0x0000000d04077e24 */ /* 0x080fe4000f8e0205 */
[--C-:B--2---:R-:W-:Y:S01]  /*5950*/  IMAD R6, R11, UR8, R0.reuse ;  /* 0x000000080b067c24 */ /* 0x104fe2000f8e0200 */
[----:B------:R-:W-:Y:S01]  /*5960*/  IADD3 R11, PT, PT, R26, UR13, RZ ;  /* 0x0000000d1a0b7c10 */ /* 0x000fe2000fffe0ff */
[-C--:B------:R-:W-:Y:S01]  /*5970*/  IMAD R15, R10, R5.reuse, UR13 ;  /* 0x0000000d0a0f7e24 */ /* 0x080fe2000f8e0205 */
[----:B-1----:R-:W-:Y:S01]  /*5980*/  ULEA UR7, UR7, UR5, 0x18 ;  /* 0x0000000507077291 */ /* 0x002fe2000f8ec0ff */
[-C--:B------:R-:W-:Y:S01]  /*5990*/  IMAD R17, R12, R5.reuse, UR13 ;  /* 0x0000000d0c117e24 */ /* 0x080fe2000f8e0205 */
[----:B------:R-:W-:Y:S01]  /*59a0*/  MOV R12, R14 ;  /* 0x0000000e000c7202 */ /* 0x000fe20000000f00 */
[----:B------:R-:W-:Y:S01]  /*59b0*/  IMAD R19, R16, R5, UR13 ;  /* 0x0000000d10137e24 */ /* 0x000fe2000f8e0205 */
[----:B------:R-:W-:Y:S01]  /*59c0*/  UIADD3 UR7, UPT, UPT, UR7, 0x10, URZ ;  /* 0x0000001007077890 */ /* 0x000fe2000fffe0ff */
[--C-:B------:R-:W-:Y:S01]  /*59d0*/  IMAD R4, R7, UR8, R0.reuse ;  /* 0x0000000807047c24 */ /* 0x100fe2000f8e0200 */
[----:B------:R-:W-:Y:S01]  /*59e0*/  UMOV UR5, URZ ;  /* 0x000000ff00057c82 */ /* 0x000fe20008000000 */
[----:B------:R-:W-:-:S02]  /*59f0*/  IMAD R5, R9, UR8, R0 ;  /* 0x0000000809057c24 */ /* 0x000fc4000f8e0200 */
[--C-:B------:R-:W-:Y:S02]  /*5a00*/  IMAD R7, R15, UR8, R0.reuse ;  /* 0x000000080f077c24 */ /* 0x100fe4000f8e0200 */
[--C-:B------:R-:W-:Y:S02]  /*5a10*/  IMAD R8, R17, UR8, R0.reuse ;  /* 0x0000000811087c24 */ /* 0x100fe4000f8e0200 */
[--C-:B------:R-:W-:Y:S02]  /*5a20*/  IMAD R9, R19, UR8, R0.reuse ;  /* 0x0000000813097c24 */ /* 0x100fe4000f8e0200 */
[----:B---3--:R-:W-:-:S07]  /*5a30*/  IMAD R0, R11, UR8, R0 ;  /* 0x000000080b007c24 */ /* 0x008fce000f8e0200 */
.L_x_72:
[----:B------:R-:W-:Y:S02]  /*5a40*/  UISETP.NE.AND UP6, UPT, UR9, URZ, UPT ;  /* 0x000000ff0900728c */ /* 0x000fe4000bfc5270 */
[----:B------:R-:W-:Y:S02]  /*5a50*/  UIADD3 UR8, UPT, UPT, UR5, 0x1, URZ ;  /* 0x0000000105087890 */ /* 0x000fe4000fffe0ff */
[----:B------:R-:W-:Y:S02]  /*5a60*/  UIADD3 UR14, UPT, UPT, UR5, 0x2, URZ ;  /* 0x00000002050e7890 */ /* 0x000fe4000fffe0ff */
[----:B------:R-:W-:Y:S02]  /*5a70*/  UISETP.NE.AND UP2, UPT, UR8, UR6, UPT ;  /* 0x000000060800728c */ /* 0x000fe4000bf45270 */
[----:B------:R-:W-:Y:S02]  /*5a80*/  UIADD3 UR15, UPT, UPT, UR5, 0x3, URZ ;  /* 0x00000003050f7890 */ /* 0x000fe4000fffe0ff */
[----:B------:R-:W-:-:S02]  /*5a90*/  UIADD3 UR16, UPT, UPT, UR5, 0x4, URZ ;  /* 0x0000000405107890 */ /* 0x000fc4000fffe0ff */
[----:B------:R-:W-:Y:S02]  /*5aa0*/  UIADD3 UR17, UPT, UPT, UR5, 0x5, URZ ;  /* 0x0000000505117890 */ /* 0x000fe4000fffe0ff */
[----:B------:R-:W-:Y:S02]  /*5ab0*/  UIADD3 UR18, UPT, UPT, UR5, 0x6, URZ ;  /* 0x0000000605127890 */ /* 0x000fe4000fffe0ff */
[----:B------:R-:W-:Y:S02]  /*5ac0*/  UIADD3 UR19, UPT, UPT, UR5, 0x7, URZ ;  /* 0x0000000705137890 */ /* 0x000fe4000fffe0ff */
[----:B------:R-:W-:Y:S02]  /*5ad0*/  UP2UR UR8, UPR, URZ, 0x4 ;  /* 0x00000004ff087883 */ /* 0x000fe40008000000 */
[----:B------:R-:W-:Y:S02]  /*5ae0*/  UISETP.NE.AND UP0, UPT, UR14, UR6, UPT ;  /* 0x000000060e00728c */ /* 0x000fe4000bf05270 */
[----:B------:R-:W-:-:S02]  /*5af0*/  UISETP.NE.AND UP1, UPT, UR15, UR6, UPT ;  /* 0x000000060f00728c */ /* 0x000fc4000bf25270 */
[----:B------:R-:W-:Y:S02]  /*5b00*/  UISETP.NE.AND UP2, UPT, UR16, UR6, UPT ;  /* 0x000000061000728c */ /* 0x000fe4000bf45270 */
[----:B------:R-:W-:Y:S02]  /*5b10*/  UISETP.NE.AND UP3, UPT, UR17, UR6, UPT ;  /* 0x000000061100728c */ /* 0x000fe4000bf65270 */
[----:B------:R-:W-:Y:S02]  /*5b20*/  UISETP.NE.AND UP4, UPT, UR18, UR6, UPT ;  /* 0x000000061200728c */ /* 0x000fe4000bf85270 */
[----:B------:R-:W-:Y:S01]  /*5b30*/  UISETP.NE.AND UP5, UPT, UR19, UR6, UPT ;  /* 0x000000061300728c */ /* 0x000fe2000bfa5270 */
[----:B01234-:R-:W-:Y:S10]  /*5b40*/  BRA.U !UP6, `(.L_x_64) ;  /* 0x000000010e0c7547 */ /* 0x01fff4000b800000 */
[----:B------:R-:W0:Y:S01]  /*5b50*/  LDS R15, [UR7+-0x10] ;  /* 0xfffff007ff0f7984 */ /* 0x000e220008000800 */
[----:B------:R-:W-:-:S05]  /*5b60*/  IMAD.WIDE.U32 R10, R12, 0x4, R2 ;  /* 0x000000040c0a7825 */ /* 0x000fca00078e0002 */
[----:B0-----:R0:W-:Y:S02]  /*5b70*/  REDG.E.ADD.F32.FTZ.RN.STRONG.GPU desc[UR10][R10.64], R15 ;  /* 0x0000000f0a0079a6 */ /* 0x0011e4000c12f30a */
.L_x_64:
[----:B------:R-:W-:-:S09]  /*5b80*/  UISETP.NE.AND UP6, UPT, UR8, URZ, UPT ;  /* 0x000000ff0800728c */ /* 0x000fd2000bfc5270 */
[----:B------:R-:W-:Y:S05]  /*5b90*/  BRA.U !UP6, `(.L_x_65) ;  /* 0x000000010e0c7547 */ /* 0x000fea000b800000 */
[----:B0-----:R-:W0:Y:S01]  /*5ba0*/  LDS R15, [UR7+-0xc] ;  /* 0xfffff407ff0f7984 */ /* 0x001e220008000800 */
[----:B------:R-:W-:-:S05]  /*5bb0*/  IMAD.WIDE.U32 R10, R0, 0x4, R2 ;  /* 0x00000004000a7825 */ /* 0x000fca00078e0002 */
[----:B0-----:R1:W-:Y:S02]  /*5bc0*/  REDG.E.ADD.F32.FTZ.RN.STRONG.GPU desc[UR10][R10.64], R15 ;  /* 0x0000000f0a0079a6 */ /* 0x0013e4000c12f30a */
.L_x_65:
[----:B------:R-:W-:Y:S05]  /*5bd0*/  BRA.U !UP0, `(.L_x_66) ;  /* 0x00000001080c7547 */ /* 0x000fea000b800000 */
[----:B01----:R-:W0:Y:S01]  /*5be0*/  LDS R15, [UR7+-0x8] ;  /* 0xfffff807ff0f7984 */ /* 0x003e220008000800 */
[----:B------:R-:W-:-:S05]  /*5bf0*/  IMAD.WIDE.U32 R10, R9, 0x4, R2 ;  /* 0x00000004090a7825 */ /* 0x000fca00078e0002 */
[----:B0-----:R2:W-:Y:S02]  /*5c00*/  REDG.E.ADD.F32.FTZ.RN.STRONG.GPU desc[UR10][R10.64], R15 ;  /* 0x0000000f0a0079a6 */ /* 0x0015e4000c12f30a */
.L_x_66:
[----:B------:R-:W-:Y:S05]  /*5c10*/  BRA.U !UP1, `(.L_x_67) ;  /* 0x00000001090c7547 */ /* 0x000fea000b800000 */
[----:B012---:R-:W0:Y:S01]  /*5c20*/  LDS R15, [UR7+-0x4] ;  /* 0xfffffc07ff0f7984 */ /* 0x007e220008000800 */
[----:B------:R-:W-:-:S05]  /*5c30*/  IMAD.WIDE.U32 R10, R8, 0x4, R2 ;  /* 0x00000004080a7825 */ /* 0x000fca00078e0002 */
[----:B0-----:R3:W-:Y:S02]  /*5c40*/  REDG.E.ADD.F32.FTZ.RN.STRONG.GPU desc[UR10][R10.64], R15 ;  /* 0x0000000f0a0079a6 */ /* 0x0017e4000c12f30a */
.L_x_67:
[----:B------:R-:W-:Y:S05]  /*5c50*/  BRA.U !UP2, `(.L_x_68) ;  /* 0x000000010a0c7547 */ /* 0x000fea000b800000 */
[----:B0123--:R-:W0:Y:S01]  /*5c60*/  LDS R15, [UR7] ;  /* 0x00000007ff0f7984 */ /* 0x00fe220008000800 */
[----:B------:R-:W-:-:S05]  /*5c70*/  IMAD.WIDE.U32 R10, R7, 0x4, R2 ;  /* 0x00000004070a7825 */ /* 0x000fca00078e0002 */
[----:B0-----:R4:W-:Y:S02]  /*5c80*/  REDG.E.ADD.F32.FTZ.RN.STRONG.GPU desc[UR10][R10.64], R15 ;  /* 0x0000000f0a0079a6 */ /* 0x0019e4000c12f30a */
.L_x_68:
[----:B------:R-:W-:Y:S05]  /*5c90*/  BRA.U !UP3, `(.L_x_69) ;  /* 0x000000010b0c7547 */ /* 0x000fea000b800000 */
[----:B01234-:R-:W0:Y:S01]  /*5ca0*/  LDS R15, [UR7+0x4] ;  /* 0x00000407ff0f7984 */ /* 0x01fe220008000800 */
[----:B------:R-:W-:-:S05]  /*5cb0*/  IMAD.WIDE.U32 R10, R6, 0x4, R2 ;  /* 0x00000004060a7825 */ /* 0x000fca00078e0002 */
[----:B0-----:R0:W-:Y:S02]  /*5cc0*/  REDG.E.ADD.F32.FTZ.RN.STRONG.GPU desc[UR10][R10.64], R15 ;  /* 0x0000000f0a0079a6 */ /* 0x0011e4000c12f30a */
.L_x_69:
[----:B------:R-:W-:Y:S05]  /*5cd0*/  BRA.U !UP4, `(.L_x_70) ;  /* 0x000000010c0c7547 */ /* 0x000fea000b800000 */
[----:B01234-:R-:W0:Y:S01]  /*5ce0*/  LDS R15, [UR7+0x8] ;  /* 0x00000807ff0f7984 */ /* 0x01fe220008000800 */
[----:B------:R-:W-:-:S05]  /*5cf0*/  IMAD.WIDE.U32 R10, R5, 0x4, R2 ;  /* 0x00000004050a7825 */ /* 0x000fca00078e0002 */
[----:B0-----:R0:W-:Y:S02]  /*5d00*/  REDG.E.ADD.F32.FTZ.RN.STRONG.GPU desc[UR10][R10.64], R15 ;  /* 0x0000000f0a0079a6 */ /* 0x0011e4000c12f30a */
.L_x_70:
[----:B------:R-:W-:Y:S05]  /*5d10*/  BRA.U !UP5, `(.L_x_71) ;  /* 0x000000010d0c7547 */ /* 0x000fea000b800000 */
[----:B01234-:R-:W0:Y:S01]  /*5d20*/  LDS R15, [UR7+0xc] ;  /* 0x00000c07ff0f7984 */ /* 0x01fe220008000800 */
[----:B------:R-:W-:-:S05]  /*5d30*/  IMAD.WIDE.U32 R10, R4, 0x4, R2 ;  /* 0x00000004040a7825 */ /* 0x000fca00078e0002 */
[----:B0-----:R0:W-:Y:S02]  /*5d40*/  REDG.E.ADD.F32.FTZ.RN.STRONG.GPU desc[UR10][R10.64], R15 ;  /* 0x0000000f0a0079a6 */ /* 0x0011e4000c12f30a */
.L_x_71:
[----:B------:R-:W-:Y:S01]  /*5d50*/  UIADD3 UR5, UPT, UPT, UR5, 0x8, URZ ;  /* 0x0000000805057890 */ /* 0x000fe2000fffe0ff */
[C---:B------:R-:W-:Y:S01]  /*5d60*/  LEA R4, R13.reuse, R4, 0x3 ;  /* 0x000000040d047211 */ /* 0x040fe200078e18ff */
[----:B------:R-:W-:Y:S01]  /*5d70*/  UIADD3 UR9, UPT, UPT, UR9, 0x8, URZ ;  /* 0x0000000809097890 */ /* 0x000fe2000fffe0ff */
[C---:B------:R-:W-:Y:S01]  /*5d80*/  LEA R5, R13.reuse, R5, 0x3 ;  /* 0x000000050d057211 */ /* 0x040fe200078e18ff */
[----:B------:R-:W-:Y:S01]  /*5d90*/  UISETP.NE.AND UP0, UPT, UR5, UR4, UPT ;  /* 0x000000040500728c */ /* 0x000fe2000bf05270 */
[C---:B------:R-:W-:Y:S01]  /*5da0*/  LEA R6, R13.reuse, R6, 0x3 ;  /* 0x000000060d067211 */ /* 0x040fe200078e18ff */
[----:B------:R-:W-:Y:S01]  /*5db0*/  UIADD3 UR7, UPT, UPT, UR7, 0x20, URZ ;  /* 0x0000002007077890 */ /* 0x000fe2000fffe0ff */
[C---:B------:R-:W-:Y:S02]  /*5dc0*/  LEA R7, R13.reuse, R7, 0x3 ;  /* 0x000000070d077211 */ /* 0x040fe400078e18ff */
[C---:B------:R-:W-:Y:S02]  /*5dd0*/  LEA R8, R13.reuse, R8, 0x3 ;  /* 0x000000080d087211 */ /* 0x040fe400078e18ff */
[----:B------:R-:W-:-:S02]  /*5de0*/  LEA R9, R13, R9, 0x3 ;  /* 0x000000090d097211 */ /* 0x000fc400078e18ff */
[C---:B------:R-:W-:Y:S02]  /*5df0*/  LEA R0, R13.reuse, R0, 0x3 ;  /* 0x000000000d007211 */ /* 0x040fe400078e18ff */
[----:B------:R-:W-:Y:S01]  /*5e00*/  LEA R12, R13, R12, 0x3 ;  /* 0x0000000c0d0c7211 */ /* 0x000fe200078e18ff */
[----:B------:R-:W-:Y:S06]  /*5e10*/  BRA.U UP0, `(.L_x_72) ;  /* 0xfffffffd00087547 */ /* 0x000fec000b83ffff */
.L_x_63:
[----:B------:R-:W-:-:S13]  /*5e20*/  ISETP.NE.AND P0, PT, RZ, UR20, PT ;  /* 0x00000014ff007c0c */ /* 0x000fda000bf05270 */
[----:B------:R-:W-:Y:S05]  /*5e30*/  @!P0 EXIT ;  /* 0x000000000000894d */ /* 0x000fea0003800000 */
[----:B------:R-:W-:-:S09]  /*5e40*/  UISETP.GE.U32.AND UP0, UPT, UR20, 0x4, UPT ;  /* 0x000000041400788c */ /* 0x000fd2000bf06070 */
[----:B------:R-:W-:Y:S05]  /*5e50*/  BRA.U !UP0, `(.L_x_73) ;  /* 0x0000000108947547 */ /* 0x000fea000b800000 */
[----:B------:R-:W5:Y:S01]  /*5e60*/  S2UR UR7, SR_CgaCtaId ;  /* 0x00000000000779c3 */ /* 0x000f620000008800 */
[----:B------:R-:W-:Y:S01]  /*5e70*/  UISETP.NE.AND UP0, UPT, UR4, UR6, UPT ;  /* 0x000000060400728c */ /* 0x000fe2000bf05270 */
[----:B------:R-:W-:Y:S01]  /*5e80*/  UMOV UR5, 0x400 ;  /* 0x0000040000057882 */ /* 0x000fe20000000000 */
[----:B------:R-:W-:Y:S02]  /*5e90*/  UIADD3 UR9, UPT, UPT, UR4, 0x2, URZ ;  /* 0x0000000204097890 */ /* 0x000fe4000fffe0ff */
[----:B------:R-:W-:Y:S02]  /*5ea0*/  UIADD3 UR5, UPT, UPT, UR5, 0x200, URZ ;  /* 0x0000020005057890 */ /* 0x000fe4000fffe0ff */
[----:B------:R-:W-:Y:S02]  /*5eb0*/  UIADD3 UR13, UPT, UPT, UR4, 0x3, URZ ;  /* 0x00000003040d7890 */ /* 0x000fe4000fffe0ff */
[----:B------:R-:W-:Y:S02]  /*5ec0*/  UIADD3 UR8, UPT, UPT, UR4, 0x1, URZ ;  /* 0x0000000104087890 */ /* 0x000fe4000fffe0ff */
[----:B------:R-:W-:-:S02]  /*5ed0*/  UISETP.NE.AND UP1, UPT, UR9, UR6, UPT ;  /* 0x000000060900728c */ /* 0x000fc4000bf25270 */
[----:B------:R-:W-:Y:S02]  /*5ee0*/  UISETP.NE.AND UP2, UPT, UR13, UR6, UPT ;  /* 0x000000060d00728c */ /* 0x000fe4000bf45270 */
[----:B-----5:R-:W-:-:S04]  /*5ef0*/  ULEA UR5, UR7, UR5, 0x18 ;  /* 0x0000000507057291 */ /* 0x020fc8000f8ec0ff */
[----:B------:R-:W-:Y:S01]  /*5f00*/  ULEA UR5, UR4, UR5, 0x2 ;  /* 0x0000000504057291 */ /* 0x000fe2000f8e10ff */
[----:B------:R-:W-:Y:S11]  /*5f10*/  BRA.U !UP0, `(.L_x_74) ;  /* 0x0000000108147547 */ /* 0x000ff6000b800000 */
[----:B0-----:R-:W0:Y:S01]  /*5f20*/  LDS R7, [UR5] ;  /* 0x00000005ff077984 */ /* 0x001e220008000800 */
[----:B--2---:R-:W2:Y:S01]  /*5f30*/  LDC.64 R2, c[0x0][0x3b8] ;  /* 0x0000ee00ff027b82 */ /* 0x004ea20000000a00 */
[----:B------:R-:W-:-:S04]  /*5f40*/  IMAD R5, R13, UR4, R14 ;  /* 0x000000040d057c24 */ /* 0x000fc8000f8e020e */
[----:B--2---:R-:W-:-:S05]  /*5f50*/  IMAD.WIDE.U32 R2, R5, 0x4, R2 ;  /* 0x0000000405027825 */ /* 0x004fca00078e0002 */
[----:B0-----:R0:W-:Y:S02]  /*5f60*/  REDG.E.ADD.F32.FTZ.RN.STRONG.GPU desc[UR10][R2.64], R7 ;  /* 0x00000007020079a6 */ /* 0x0011e4000c12f30a */
.L_x_74:
[----:B------:R-:W-:Y:S02]  /*5f70*/  UISETP.NE.AND UP0, UPT, UR8, UR6, UPT ;  /* 0x000000060800728c */ /* 0x000fe4000bf05270 */
[----:B------:R-:W-:-:S07]  /*5f80*/  UIADD3 UR4, UPT, UPT, UR4, 0x4, URZ ;  /* 0x0000000404047890 */ /* 0x000fce000fffe0ff */
[----:B------:R-:W-:Y:S05]  /*5f90*/  BRA.U !UP0, `(.L_x_75) ;  /* 0x0000000108147547 */ /* 0x000fea000b800000 */
[----:B0-----:R-:W0:Y:S01]  /*5fa0*/  LDS R7, [UR5+0x4] ;  /* 0x00000405ff077984 */ /* 0x001e220008000800 */
[----:B--2---:R-:W2:Y:S01]  /*5fb0*/  LDC.64 R2, c[0x0][0x3b8] ;  /* 0x0000ee00ff027b82 */ /* 0x004ea20000000a00 */
[----:B------:R-:W-:-:S04]  /*5fc0*/  IMAD R5, R13, UR8, R14 ;  /* 0x000000080d057c24 */ /* 0x000fc8000f8e020e */
[----:B--2---:R-:W-:-:S05]  /*5fd0*/  IMAD.WIDE.U32 R2, R5, 0x4, R2 ;  /* 0x0000000405027825 */ /* 0x004fca00078e0002 */
[----:B0-----:R0:W-:Y:S02]  /*5fe0*/  REDG.E.ADD.F32.FTZ.RN.STRONG.GPU desc[UR10][R2.64], R7 ;  /* 0x00000007020079a6 */ /* 0x0011e4000c12f30a */
.L_x_75:
[----:B------:R-:W-:Y:S05]  /*5ff0*/  BRA.U !UP1, `(.L_x_76) ;  /* 0x0000000109147547 */ /* 0x000fea000b800000 */
[----:B0-----:R-:W0:Y:S01]  /*6000*/  LDS R7, [UR5+0x8] ;  /* 0x00000805ff077984 */ /* 0x001e220008000800 */
[----:B--2---:R-:W2:Y:S01]  /*6010*/  LDC.64 R2, c[0x0][0x3b8] ;  /* 0x0000ee00ff027b82 */ /* 0x004ea20000000a00 */
[----:B------:R-:W-:-:S04]  /*6020*/  IMAD R5, R13, UR9, R14 ;  /* 0x000000090d057c24 */ /* 0x000fc8000f8e020e */
[----:B--2---:R-:W-:-:S05]  /*6030*/  IMAD.WIDE.U32 R2, R5, 0x4, R2 ;  /* 0x0000000405027825 */ /* 0x004fca00078e0002 */
[----:B0-----:R0:W-:Y:S02]  /*6040*/  REDG.E.ADD.F32.FTZ.RN.STRONG.GPU desc[UR10][R2.64], R7 ;  /* 0x00000007020079a6 */ /* 0x0011e4000c12f30a */
.L_x_76:
[----:B------:R-:W-:Y:S05]  /*6050*/  BRA.U !UP2, `(.L_x_73) ;  /* 0x000000010a147547 */ /* 0x000fea000b800000 */
[----:B0-----:R-:W0:Y:S01]  /*6060*/  LDS R7, [UR5+0xc] ;  /* 0x00000c05ff077984 */ /* 0x001e220008000800 */
[----:B--2---:R-:W2:Y:S01]  /*6070*/  LDC.64 R2, c[0x0][0x3b8] ;  /* 0x0000ee00ff027b82 */ /* 0x004ea20000000a00 */
[----:B------:R-:W-:-:S04]  /*6080*/  IMAD R5, R13, UR13, R14 ;  /* 0x0000000d0d057c24 */ /* 0x000fc8000f8e020e */
[----:B--2---:R-:W-:-:S05]  /*6090*/  IMAD.WIDE.U32 R2, R5, 0x4, R2 ;  /* 0x0000000405027825 */ /* 0x004fca00078e0002 */
[----:B0-----:R0:W-:Y:S02]  /*60a0*/  REDG.E.ADD.F32.FTZ.RN.STRONG.GPU desc[UR10][R2.64], R7 ;  /* 0x00000007020079a6 */ /* 0x0011e4000c12f30a */
.L_x_73:
[----:B------:R-:W-:-:S13]  /*60b0*/  ISETP.NE.AND P0, PT, RZ, UR12, PT ;  /* 0x0000000cff007c0c */ /* 0x000fda000bf05270 */
[----:B------:R-:W-:Y:S05]  /*60c0*/  @!P0 EXIT ;  /* 0x000000000000894d */ /* 0x000fea0003800000 */
[----:B------:R-:W-:-:S09]  /*60d0*/  UISETP.NE.AND UP0, UPT, UR12, 0x1, UPT ;  /* 0x000000010c00788c */ /* 0x000fd2000bf05270 */
[----:B------:R-:W-:Y:S05]  /*60e0*/  BRA.U !UP0, `(.L_x_77) ;  /* 0x0000000108547547 */ /* 0x000fea000b800000 */
[----:B------:R-:W5:Y:S01]  /*60f0*/  S2UR UR7, SR_CgaCtaId ;  /* 0x00000000000779c3 */ /* 0x000f620000008800 */
[----:B------:R-:W-:Y:S01]  /*6100*/  UISETP.NE.AND UP0, UPT, UR4, UR6, UPT ;  /* 0x000000060400728c */ /* 0x000fe2000bf05270 */
[----:B------:R-:W-:Y:S01]  /*6110*/  UMOV UR5, 0x400 ;  /* 0x0000040000057882 */ /* 0x000fe20000000000 */
[----:B------:R-:W-:Y:S02]  /*6120*/  UIADD3 UR8, UPT, UPT, UR4, 0x1, URZ ;  /* 0x0000000104087890 */ /* 0x000fe4000fffe0ff */
[----:B------:R-:W-:-:S04]  /*6130*/  UIADD3 UR5, UPT, UPT, UR5, 0x200, URZ ;  /* 0x0000020005057890 */ /* 0x000fc8000fffe0ff */
[----:B-----5:R-:W-:-:S04]  /*6140*/  ULEA UR5, UR7, UR5, 0x18 ;  /* 0x0000000507057291 */ /* 0x020fc8000f8ec0ff */
[----:B------:R-:W-:Y:S01]  /*6150*/  ULEA UR5, UR4, UR5, 0x2 ;  /* 0x0000000504057291 */ /* 0x000fe2000f8e10ff */
[----:B------:R-:W-:Y:S11]  /*6160*/  BRA.U !UP0, `(.L_x_78) ;  /* 0x0000000108147547 */ /* 0x000ff6000b800000 */
[----:B0-2---:R-:W0:Y:S01]  /*6170*/  LDS R5, [UR5] ;  /* 0x00000005ff057984 */ /* 0x005e220008000800 */
[----:B------:R-:W2:Y:S01]  /*6180*/  LDC.64 R2, c[0x0][0x3b8] ;  /* 0x0000ee00ff027b82 */ /* 0x000ea20000000a00 */
[----:B------:R-:W-:-:S04]  /*6190*/  IMAD R7, R13, UR4, R14 ;  /* 0x000000040d077c24 */ /* 0x000fc8000f8e020e */
[----:B--2---:R-:W-:-:S05]  /*61a0*/  IMAD.WIDE.U32 R2, R7, 0x4, R2 ;  /* 0x0000000407027825 */ /* 0x004fca00078e0002 */
[----:B0-----:R0:W-:Y:S02]  /*61b0*/  REDG.E.ADD.F32.FTZ.RN.STRONG.GPU desc[UR10][R2.64], R5 ;  /* 0x00000005020079a6 */ /* 0x0011e4000c12f30a */
.L_x_78:
        /* <DEDUP_REMOVED lines=8> */
.L_x_77:
[----:B------:R-:W-:Y:S02]  /*6240*/  ULOP3.LUT UR5, UR6, 0x1, URZ, 0xc0, !UPT ;  /* 0x0000000106057892 */ /* 0x000fe4000f8ec0ff */
[----:B------:R-:W-:-:S04]  /*6250*/  UISETP.NE.AND UP0, UPT, UR4, UR6, UPT ;  /* 0x000000060400728c */ /* 0x000fc8000bf05270 */
[----:B------:R-:W-:-:S06]  /*6260*/  UISETP.EQ.U32.OR UP0, UPT, UR5, 0x1, !UP0 ;  /* 0x000000010500788c */ /* 0x000fcc000c702470 */
[----:B------:R-:W-:-:S13]  /*6270*/  PLOP3.LUT P0, PT, PT, PT, UP0, 0x80, 0x8 ;  /* 0x000000000008781c */ /* 0x000fda0003f0f008 */
[----:B------:R-:W-:Y:S05]  /*6280*/  @P0 EXIT ;  /* 0x000000000000094d */ /* 0x000fea0003800000 */
[----:B------:R-:W5:Y:S01]  /*6290*/  S2UR UR6, SR_CgaCtaId ;  /* 0x00000000000679c3 */ /* 0x000f620000008800 */
[----:B------:R-:W-:Y:S01]  /*62a0*/  UMOV UR5, 0x400 ;  /* 0x0000040000057882 */ /* 0x000fe20000000000 */
[----:B------:R-:W-:Y:S01]  /*62b0*/  IMAD R13, R13, UR4, R14 ;  /* 0x000000040d0d7c24 */ /* 0x000fe2000f8e020e */
[----:B------:R-:W-:-:S05]  /*62c0*/  UIADD3 UR5, UPT, UPT, UR5, 0x200, URZ ;  /* 0x0000020005057890 */ /* 0x000fca000fffe0ff */
[----:B0-2---:R-:W0:Y:S01]  /*62d0*/  LDC.64 R2, c[0x0][0x3b8] ;  /* 0x0000ee00ff027b82 */ /* 0x005e220000000a00 */
[----:B-----5:R-:W-:-:S04]  /*62e0*/  ULEA UR5, UR6, UR5, 0x18 ;  /* 0x0000000506057291 */ /* 0x020fc8000f8ec0ff */
[----:B------:R-:W-:Y:S01]  /*62f0*/  ULEA UR5, UR4, UR5, 0x2 ;  /* 0x0000000504057291 */ /* 0x000fe2000f8e10ff */
[----:B0-----:R-:W-:-:S08]  /*6300*/  IMAD.WIDE.U32 R2, R13, 0x4, R2 ;  /* 0x000000040d027825 */ /* 0x001fd000078e0002 */
[----:B------:R-:W0:Y:S04]  /*6310*/  LDS R5, [UR5] ;  /* 0x00000005ff057984 */ /* 0x000e280008000800 */
[----:B0-----:R-:W-:Y:S01]  /*6320*/  REDG.E.ADD.F32.FTZ.RN.STRONG.GPU desc[UR10][R2.64], R5 ;  /* 0x00000005020079a6 */ /* 0x001fe2000c12f30a */
[----:B------:R-:W-:Y:S05]  /*6330*/  EXIT ;  /* 0x000000000000794d */ /* 0x000fea0003800000 */
        .weak           $__internal_0_$__cuda_sm3x_div_rn_noftz_f32_slowpath
        .type           $__internal_0_$__cuda_sm3x_div_rn_noftz_f32_slowpath,@function
        .size           $__internal_0_$__cuda_sm3x_div_rn_noftz_f32_slowpath,(.L_x_91 - $__internal_0_$__cuda_sm3x_div_rn_noftz_f32_slowpath)
$__internal_0_$__cuda_sm3x_div_rn_noftz_f32_slowpath:
[----:B------:R-:W-:Y:S01]  /*6340*/  SHF.R.U32.HI R7, RZ, 0x17, R2 ;  /* 0x00000017ff077819 */ /* 0x000fe20000011602 */
[----:B------:R-:W-:Y:S01]  /*6350*/  BSSY.RECONVERGENT B1, `(.L_x_79) ;  /* 0x0000063000017945 */ /* 0x000fe20003800200 */
[----:B------:R-:W-:Y:S02]  /*6360*/  SHF.R.U32.HI R4, RZ, 0x17, R5 ;  /* 0x00000017ff047819 */ /* 0x000fe40000011605 */
[----:B------:R-:W-:Y:S02]  /*6370*/  LOP3.LUT R7, R7, 0xff, RZ, 0xc0, !PT ;  /* 0x000000ff07077812 */ /* 0x000fe400078ec0ff */
[----:B------:R-:W-:Y:S02]  /*6380*/  LOP3.LUT R4, R4, 0xff, RZ, 0xc0, !PT ;  /* 0x000000ff04047812 */ /* 0x000fe400078ec0ff */
[----:B------:R-:W-:Y:S02]  /*6390*/  IADD3 R14, PT, PT, R7, -0x1, RZ ;  /* 0xffffffff070e7810 */ /* 0x000fe40007ffe0ff */
[----:B------:R-:W-:-:S02]  /*63a0*/  IADD3 R13, PT, PT, R4, -0x1, RZ ;  /* 0xffffffff040d7810 */ /* 0x000fc40007ffe0ff */
[----:B------:R-:W-:Y:S02]  /*63b0*/  ISETP.GT.U32.AND P0, PT, R14, 0xfd, PT ;  /* 0x000000fd0e00780c */ /* 0x000fe40003f04070 */
[----:B------:R-:W-:Y:S02]  /*63c0*/  MOV R10, R2 ;  /* 0x00000002000a7202 */ /* 0x000fe40000000f00 */
[----:B------:R-:W-:-:S13]  /*63d0*/  ISETP.GT.U32.OR P0, PT, R13, 0xfd, P0 ;  /* 0x000000fd0d00780c */ /* 0x000fda0000704470 */
[----:B------:R-:W-:Y:S01]  /*63e0*/  @!P0 MOV R11, RZ ;  /* 0x000000ff000b8202 */ /* 0x000fe20000000f00 */
[----:B------:R-:W-:Y:S06]  /*63f0*/  @!P0 BRA `(.L_x_80) ;  /* 0x00000000005c8947 */ /* 0x000fec0003800000 */
[----:B------:R-:W-:Y:S02]  /*6400*/  FSETP.GTU.FTZ.AND P0, PT, |R5|, +INF , PT ;  /* 0x7f8000000500780b */ /* 0x000fe40003f1c200 */
[----:B------:R-:W-:-:S04]  /*6410*/  FSETP.GTU.FTZ.AND P1, PT, |R2|, +INF , PT ;  /* 0x7f8000000200780b */ /* 0x000fc80003f3c200 */
[----:B------:R-:W-:-:S13]  /*6420*/  PLOP3.LUT P0, PT, P0, P1, PT, 0xf8, 0x8f ;  /* 0x00000000008f781c */ /* 0x000fda0000703f70 */
[----:B------:R-:W-:Y:S05]  /*6430*/  @P0 BRA `(.L_x_81) ;  /* 0x00000004004c0947 */ /* 0x000fea0003800000 */
[----:B------:R-:W-:-:S13]  /*6440*/  LOP3.LUT P0, RZ, R10, 0x7fffffff, R5, 0xc8, !PT ;  /* 0x7fffffff0aff7812 */ /* 0x000fda000780c805 */
[----:B------:R-:W-:Y:S05]  /*6450*/  @!P0 BRA `(.L_x_82) ;  /* 0x00000004003c8947 */ /* 0x000fea0003800000 */
[C---:B------:R-:W-:Y:S02]  /*6460*/  FSETP.NEU.FTZ.AND P2, PT, |R5|.reuse, +INF , PT ;  /* 0x7f8000000500780b */ /* 0x040fe40003f5d200 */
[----:B------:R-:W-:Y:S02]  /*6470*/  FSETP.NEU.FTZ.AND P1, PT, |R2|, +INF , PT ;  /* 0x7f8000000200780b */ /* 0x000fe40003f3d200 */
[----:B------:R-:W-:-:S11]  /*6480*/  FSETP.NEU.FTZ.AND P0, PT, |R5|, +INF , PT ;  /* 0x7f8000000500780b */ /* 0x000fd60003f1d200 */
[----:B------:R-:W-:Y:S05]  /*6490*/  @!P1 BRA !P2, `(.L_x_82) ;  /* 0x00000004002c9947 */ /* 0x000fea0005000000 */
[----:B------:R-:W-:-:S04]  /*64a0*/  LOP3.LUT P2, RZ, R5, 0x7fffffff, RZ, 0xc0, !PT ;  /* 0x7fffffff05ff7812 */ /* 0x000fc8000784c0ff */
[----:B------:R-:W-:-:S13]  /*64b0*/  PLOP3.LUT P1, PT, P1, P2, PT, 0x2f, 0xf2 ;  /* 0x0000000000f2781c */ /* 0x000fda0000f24577 */
[----:B------:R-:W-:Y:S05]  /*64c0*/  @P1 BRA `(.L_x_83) ;  /* 0x0000000400181947 */ /* 0x000fea0003800000 */
[----:B------:R-:W-:-:S04]  /*64d0*/  LOP3.LUT P1, RZ, R10, 0x7fffffff, RZ, 0xc0, !PT ;  /* 0x7fffffff0aff7812 */ /* 0x000fc8000782c0ff */
[----:B------:R-:W-:-:S13]  /*64e0*/  PLOP3.LUT P0, PT, P0, P1, PT, 0x2f, 0xf2 ;  /* 0x0000000000f2781c */ /* 0x000fda0000702577 */
[----:B------:R-:W-:Y:S05]  /*64f0*/  @P0 BRA `(.L_x_84) ;  /* 0x0000000400000947 */ /* 0x000fea0003800000 */
[----:B------:R-:W-:Y:S02]  /*6500*/  ISETP.GE.AND P0, PT, R13, RZ, PT ;  /* 0x000000ff0d00720c */ /* 0x000fe40003f06270 */
[----:B------:R-:W-:-:S11]  /*6510*/  ISETP.GE.AND P1, PT, R14, RZ, PT ;  /* 0x000000ff0e00720c */ /* 0x000fd60003f26270 */
[----:B------:R-:W-:Y:S01]  /*6520*/  @P0 MOV R11, RZ ;  /* 0x000000ff000b0202 */ /* 0x000fe20000000f00 */
[----:B------:R-:W-:Y:S01]  /*6530*/  @!P0 FFMA R5, R5, 1.84467440737095516160e+19, RZ ;  /* 0x5f80000005058823 */ /* 0x000fe200000000ff */
[----:B------:R-:W-:Y:S01]  /*6540*/  @!P0 MOV R11, 0xffffffc0 ;  /* 0xffffffc0000b8802 */ /* 0x000fe20000000f00 */
[----:B------:R-:W-:-:S03]  /*6550*/  @!P1 FFMA R10, R2, 1.84467440737095516160e+19, RZ ;  /* 0x5f800000020a9823 */ /* 0x000fc600000000ff */
[----:B------:R-:W-:-:S07]  /*6560*/  @!P1 IADD3 R11, PT, PT, R11, 0x40, RZ ;  /* 0x000000400b0b9810 */ /* 0x000fce0007ffe0ff */
.L_x_80:
[----:B------:R-:W-:Y:S01]  /*6570*/  LEA R13, R7, 0xc0800000, 0x17 ;  /* 0xc0800000070d7811 */ /* 0x000fe200078eb8ff */
[----:B------:R-:W-:Y:S03]  /*6580*/  BSSY.RECONVERGENT B2, `(.L_x_85) ;  /* 0x0000036000027945 */ /* 0x000fe60003800200 */
[----:B------:R-:W-:Y:S02]  /*6590*/  IADD3 R13, PT, PT, -R13, R10, RZ ;  /* 0x0000000a0d0d7210 */ /* 0x000fe40007ffe1ff */
[----:B------:R-:W-:Y:S02]  /*65a0*/  IADD3 R10, PT, PT, R4, -0x7f, RZ ;  /* 0xffffff81040a7810 */ /* 0x000fe40007ffe0ff */
[----:B------:R-:W0:Y:S01]  /*65b0*/  MUFU.RCP R14, R13 ;  /* 0x0000000d000e7308 */ /* 0x000e220000001000 */
[----:B------:R-:W-:Y:S02]  /*65c0*/  FADD.FTZ R15, -R13, -RZ ;  /* 0x800000ff0d0f7221 */ /* 0x000fe40000010100 */
[C---:B------:R-:W-:Y:S01]  /*65d0*/  IMAD R4, R10.reuse, -0x800000, R5 ;  /* 0xff8000000a047824 */ /* 0x040fe200078e0205 */
[----:B------:R-:W-:-:S04]  /*65e0*/  IADD3 R10, PT, PT, R10, 0x7f, -R7 ;  /* 0x0000007f0a0a7810 */ /* 0x000fc80007ffe807 */
[----:B------:R-:W-:Y:S01]  /*65f0*/  IADD3 R10, PT, PT, R10, R11, RZ ;  /* 0x0000000b0a0a7210 */ /* 0x000fe20007ffe0ff */
[----:B0-----:R-:W-:-:S04]  /*6600*/  FFMA R17, R14, R15, 1 ;  /* 0x3f8000000e117423 */ /* 0x001fc8000000000f */
[----:B------:R-:W-:-:S04]  /*6610*/  FFMA R16, R14, R17, R14 ;  /* 0x000000110e107223 */ /* 0x000fc8000000000e */
[----:B------:R-:W-:-:S04]  /*6620*/  FFMA R5, R4, R16, RZ ;  /* 0x0000001004057223 */ /* 0x000fc800000000ff */
[----:B------:R-:W-:-:S04]  /*6630*/  FFMA R14, R15, R5, R4 ;  /* 0x000000050f0e7223 */ /* 0x000fc80000000004 */
[----:B------:R-:W-:-:S04]  /*6640*/  FFMA R17, R16, R14, R5 ;  /* 0x0000000e10117223 */ /* 0x000fc80000000005 */
[----:B------:R-:W-:-:S04]  /*6650*/  FFMA R14, R15, R17, R4 ;  /* 0x000000110f0e7223 */ /* 0x000fc80000000004 */
[----:B------:R-:W-:-:S05]  /*6660*/  FFMA R4, R16, R14, R17 ;  /* 0x0000000e10047223 */ /* 0x000fca0000000011 */
[----:B------:R-:W-:-:S04]  /*6670*/  SHF.R.U32.HI R5, RZ, 0x17, R4 ;  /* 0x00000017ff057819 */ /* 0x000fc80000011604 */
[----:B------:R-:W-:-:S04]  /*6680*/  LOP3.LUT R5, R5, 0xff, RZ, 0xc0, !PT ;  /* 0x000000ff05057812 */ /* 0x000fc800078ec0ff */
[----:B------:R-:W-:-:S04]  /*6690*/  IADD3 R11, PT, PT, R5, R10, RZ ;  /* 0x0000000a050b7210 */ /* 0x000fc80007ffe0ff */
[----:B------:R-:W-:-:S04]  /*66a0*/  IADD3 R5, PT, PT, R11, -0x1, RZ ;  /* 0xffffffff0b057810 */ /* 0x000fc80007ffe0ff */
[----:B------:R-:W-:-:S13]  /*66b0*/  ISETP.GE.U32.AND P0, PT, R5, 0xfe, PT ;  /* 0x000000fe0500780c */ /* 0x000fda0003f06070 */
[----:B------:R-:W-:Y:S05]  /*66c0*/  @!P0 BRA `(.L_x_86) ;  /* 0x0000000000808947 */ /* 0x000fea0003800000 */
[----:B------:R-:W-:-:S13]  /*66d0*/  ISETP.GT.AND P0, PT, R11, 0xfe, PT ;  /* 0x000000fe0b00780c */ /* 0x000fda0003f04270 */
[----:B------:R-:W-:Y:S05]  /*66e0*/  @P0 BRA `(.L_x_87) ;  /* 0x00000000006c0947 */ /* 0x000fea0003800000 */
[----:B------:R-:W-:-:S13]  /*66f0*/  ISETP.GE.AND P0, PT, R11, 0x1, PT ;  /* 0x000000010b00780c */ /* 0x000fda0003f06270 */
[----:B------:R-:W-:Y:S05]  /*6700*/  @P0 BRA `(.L_x_88) ;  /* 0x0000000000740947 */ /* 0x000fea0003800000 */
[----:B------:R-:W-:Y:S02]  /*6710*/  ISETP.GE.AND P0, PT, R11, -0x18, PT ;  /* 0xffffffe80b00780c */ /* 0x000fe40003f06270 */
[----:B------:R-:W-:-:S11]  /*6720*/  LOP3.LUT R4, R4, 0x80000000, RZ, 0xc0, !PT ;  /* 0x8000000004047812 */ /* 0x000fd600078ec0ff */
[----:B------:R-:W-:Y:S05]  /*6730*/  @!P0 BRA `(.L_x_88) ;  /* 0x0000000000688947 */ /* 0x000fea0003800000 */
[CCC-:B------:R-:W-:Y:S01]  /*6740*/  FFMA.RZ R5, R16.reuse, R14.reuse, R17.reuse ;  /* 0x0000000e10057223 */ /* 0x1c0fe2000000c011 */
[CCC-:B------:R-:W-:Y:S01]  /*6750*/  FFMA.RM R10, R16.reuse, R14.reuse, R17.reuse ;  /* 0x0000000e100a7223 */ /* 0x1c0fe20000004011 */
[C---:B------:R-:W-:Y:S02]  /*6760*/  ISETP.NE.AND P2, PT, R11.reuse, RZ, PT ;  /* 0x000000ff0b00720c */ /* 0x040fe40003f45270 */
[----:B------:R-:W-:Y:S02]  /*6770*/  ISETP.NE.AND P1, PT, R11, RZ, PT ;  /* 0x000000ff0b00720c */ /* 0x000fe40003f25270 */
[----:B------:R-:W-:Y:S01]  /*6780*/  LOP3.LUT R7, R5, 0x7fffff, RZ, 0xc0, !PT ;  /* 0x007fffff05077812 */ /* 0x000fe200078ec0ff */
[----:B------:R-:W-:Y:S01]  /*6790*/  FFMA.RP R5, R16, R14, R17 ;  /* 0x0000000e10057223 */ /* 0x000fe20000008011 */
[----:B------:R-:W-:Y:S02]  /*67a0*/  IADD3 R14, PT, PT, R11, 0x20, RZ ;  /* 0x000000200b0e7810 */ /* 0x000fe40007ffe0ff */
[----:B------:R-:W-:-:S02]  /*67b0*/  LOP3.LUT R7, R7, 0x800000, RZ, 0xfc, !PT ;  /* 0x0080000007077812 */ /* 0x000fc400078efcff */
[----:B------:R-:W-:Y:S02]  /*67c0*/  IADD3 R11, PT, PT, -R11, RZ, RZ ;  /* 0x000000ff0b0b7210 */ /* 0x000fe40007ffe1ff */
[----:B------:R-:W-:Y:S02]  /*67d0*/  SHF.L.U32 R14, R7, R14, RZ ;  /* 0x0000000e070e7219 */ /* 0x000fe400000006ff */
[----:B------:R-:W-:Y:S02]  /*67e0*/  FSETP.NEU.FTZ.AND P0, PT, R5, R10, PT ;  /* 0x0000000a0500720b */ /* 0x000fe40003f1d000 */
[----:B------:R-:W-:Y:S02]  /*67f0*/  SEL R10, R11, RZ, P2 ;  /* 0x000000ff0b0a7207 */ /* 0x000fe40001000000 */
[----:B------:R-:W-:Y:S02]  /*6800*/  ISETP.NE.AND P1, PT, R14, RZ, P1 ;  /* 0x000000ff0e00720c */ /* 0x000fe40000f25270 */
[----:B------:R-:W-:-:S02]  /*6810*/  SHF.R.U32.HI R10, RZ, R10, R7 ;  /* 0x0000000aff0a7219 */ /* 0x000fc40000011607 */
[----:B------:R-:W-:Y:S02]  /*6820*/  PLOP3.LUT P0, PT, P0, P1, PT, 0xf8, 0x8f ;  /* 0x00000000008f781c */ /* 0x000fe40000703f70 */
[----:B------:R-:W-:Y:S02]  /*6830*/  SHF.R.U32.HI R14, RZ, 0x1, R10 ;  /* 0x00000001ff0e7819 */ /* 0x000fe4000001160a */
[----:B------:R-:W-:-:S04]  /*6840*/  SEL R5, RZ, 0x1, !P0 ;  /* 0x00000001ff057807 */ /* 0x000fc80004000000 */
[----:B------:R-:W-:-:S04]  /*6850*/  LOP3.LUT R5, R5, 0x1, R14, 0xf8, !PT ;  /* 0x0000000105057812 */ /* 0x000fc800078ef80e */
[----:B------:R-:W-:-:S04]  /*6860*/  LOP3.LUT R5, R5, R10, RZ, 0xc0, !PT ;  /* 0x0000000a05057212 */ /* 0x000fc800078ec0ff */
[----:B------:R-:W-:-:S04]  /*6870*/  IADD3 R5, PT, PT, R14, R5, RZ ;  /* 0x000000050e057210 */ /* 0x000fc80007ffe0ff */
[----:B------:R-:W-:Y:S01]  /*6880*/  LOP3.LUT R4, R5, R4, RZ, 0xfc, !PT ;  /* 0x0000000405047212 */ /* 0x000fe200078efcff */
[----:B------:R-:W-:Y:S06]  /*6890*/  BRA `(.L_x_88) ;  /* 0x0000000000107947 */ /* 0x000fec0003800000 */
.L_x_87:
[----:B------:R-:W-:-:S04]  /*68a0*/  LOP3.LUT R4, R4, 0x80000000, RZ, 0xc0, !PT ;  /* 0x8000000004047812 */ /* 0x000fc800078ec0ff */
[----:B------:R-:W-:Y:S01]  /*68b0*/  LOP3.LUT R4, R4, 0x7f800000, RZ, 0xfc, !PT ;  /* 0x7f80000004047812 */ /* 0x000fe200078efcff */
[----:B------:R-:W-:Y:S06]  /*68c0*/  BRA `(.L_x_88) ;  /* 0x0000000000047947 */ /* 0x000fec0003800000 */
.L_x_86:
[----:B------:R-:W-:-:S07]  /*68d0*/  LEA R4, R10, R4, 0x17 ;  /* 0x000000040a047211 */ /* 0x000fce00078eb8ff */
.L_x_88:
[----:B------:R-:W-:Y:S05]  /*68e0*/  BSYNC.RECONVERGENT B2 ;  /* 0x0000000000027941 */ /* 0x000fea0003800200 */
.L_x_85:
[----:B------:R-:W-:Y:S05]  /*68f0*/  BRA `(.L_x_89) ;  /* 0x0000000000207947 */ /* 0x000fea0003800000 */
.L_x_84:
[----:B------:R-:W-:-:S04]  /*6900*/  LOP3.LUT R4, R10, 0x80000000, R5, 0x48, !PT ;  /* 0x800000000a047812 */ /* 0x000fc800078e4805 */
[----:B------:R-:W-:Y:S01]  /*6910*/  LOP3.LUT R4, R4, 0x7f800000, RZ, 0xfc, !PT ;  /* 0x7f80000004047812 */ /* 0x000fe200078efcff */
[----:B------:R-:W-:Y:S06]  /*6920*/  BRA `(.L_x_89) ;  /* 0x0000000000147947 */ /* 0x000fec0003800000 */
.L_x_83:
[----:B------:R-:W-:Y:S01]  /*6930*/  LOP3.LUT R4, R10, 0x80000000, R5, 0x48, !PT ;  /* 0x800000000a047812 */ /* 0x000fe200078e4805 */
[----:B------:R-:W-:Y:S06]  /*6940*/  BRA `(.L_x_89) ;  /* 0x00000000000c7947 */ /* 0x000fec0003800000 */
.L_x_82:
[----:B------:R-:W0:Y:S01]  /*6950*/  MUFU.RSQ R4, -QNAN ;  /* 0xffc0000000047908 */ /* 0x000e220000001400 */
[----:B------:R-:W-:Y:S05]  /*6960*/  BRA `(.L_x_89) ;  /* 0x0000000000047947 */ /* 0x000fea0003800000 */
.L_x_81:
[----:B------:R-:W-:-:S07]  /*6970*/  FADD.FTZ R4, R5, R2 ;  /* 0x0000000205047221 */ /* 0x000fce0000010000 */
.L_x_89:
[----:B------:R-:W-:Y:S05]  /*6980*/  BSYNC.RECONVERGENT B1 ;  /* 0x0000000000017941 */ /* 0x000fea0003800200 */
.L_x_79:
[----:B------:R-:W-:Y:S01]  /*6990*/  HFMA2 R5, -RZ, RZ, 0, 0 ;  /* 0x00000000ff057431 */ /* 0x000fe200000001ff */
[----:B0-----:R-:W-:Y:S02]  /*69a0*/  MOV R7, R4 ;  /* 0x0000000400077202 */ /* 0x001fe40000000f00 */
[----:B------:R-:W-:-:S04]  /*69b0*/  MOV R4, R8 ;  /* 0x0000000800047202 */ /* 0x000fc80000000f00 */
[----:B------:R-:W-:Y:S05]  /*69c0*/  RET.REL.NODEC R4 `(_Z15mha_backward_mpPK6__halfS1_S1_PKfS1_PfS4_S4_fiiii) ;  /* 0xffffff94048c7950 */ /* 0x000fea0003c3ffff */
.L_x_90:
[----:B------:R-:W-:-:S00]  /*69d0*/  BRA `(.L_x_90) ;  /* 0xfffffffc00fc7947 */ /* 0x000fc0000383ffff */
[----:B------:R-:W-:-:S00]  /*69e0*/  NOP ;  /* 0x0000000000007918 */ /* 0x000fc00000000000 */
        /* <DEDUP_REMOVED lines=9> */
.L_x_91:


//--------------------- .nv.global.init           --------------------------
	.section	.nv.global.init,"aw",@progbits
	.align	4
.nv.global.init:
	.type		__cudart_i2opi_f,@object
	.size		__cudart_i2opi_f,(.L_0 - __cudart_i2opi_f)
__cudart_i2opi_f:
        /*0000*/ 	.byte	0x41, 0x90, 0x43, 0x3c, 0x99, 0x95, 0x62, 0xdb, 0xc0, 0xdd, 0x34, 0xf5, 0xd1, 0x57, 0x27, 0xfc
        /*0010*/ 	.byte	0x29, 0x15, 0x44, 0x4e, 0x6e, 0x83, 0xf9, 0xa2
.L_0:


//--------------------- .nv.shared._Z15mha_backward_mpPK6__halfS1_S1_PKfS1_PfS4_S4_fiiii --------------------------
	.section	.nv.shared._Z15mha_backward_mpPK6__halfS1_S1_PKfS1_PfS4_S4_fiiii,"aw",@nobits
	.sectionflags	@""
	.align	4
.nv.shared._Z15mha_backward_mpPK6__halfS1_S1_PKfS1_PfS4_S4_fiiii:
	.zero		2048


//--------------------- .nv.shared.reserved.0     --------------------------
	.section	.nv.shared.reserved.0,"aw",@nobits
	.weak		__nv_reservedSMEM_offset_0_alias
	.size		__nv_reservedSMEM_offset_0_alias, 0, 64
	.other		__nv_reservedSMEM_offset_0_alias,@"STO_CUDA_RESERVED_SHARED STV_DEFAULT"
__nv_reservedSMEM_offset_0_alias:
	.zero		0
	.zero		64


//--------------------- .nv.constant0._Z15mha_backward_mpPK6__halfS1_S1_PKfS1_PfS4_S4_fiiii --------------------------
	.section	.nv.constant0._Z15mha_backward_mpPK6__halfS1_S1_PKfS1_PfS4_S4_fiiii,"a",@progbits
	.sectionflags	@""
	.align	4
.nv.constant0._Z15mha_backward_mpPK6__halfS1_S1_PKfS1_PfS4_S4_fiiii:
	.zero		980


//--------------------- SYMBOLS --------------------------

	.type		.nv.reservedSmem.offset0,@object
	.size		.nv.reservedSmem.offset0,0x4
	.type		.nv.reservedSmem.cap,@object
	.size		.nv.reservedSmem.cap,0x4
